//
// Generated by NVIDIA NVVM Compiler
//
// Compiler Build ID: CL-36424714
// Cuda compilation tools, release 13.0, V13.0.88
// Based on NVVM 20.0.0
//

.version 9.0
.target sm_100
.address_size 64

	// .globl	_Z17applyAttnBackwardPfS_PKfS1_S1_iiiiii

.visible .entry _Z17applyAttnBackwardPfS_PKfS1_S1_iiiiii(
	.param .u64 .ptr .align 1 _Z17applyAttnBackwardPfS_PKfS1_S1_iiiiii_param_0,
	.param .u64 .ptr .align 1 _Z17applyAttnBackwardPfS_PKfS1_S1_iiiiii_param_1,
	.param .u64 .ptr .align 1 _Z17applyAttnBackwardPfS_PKfS1_S1_iiiiii_param_2,
	.param .u64 .ptr .align 1 _Z17applyAttnBackwardPfS_PKfS1_S1_iiiiii_param_3,
	.param .u64 .ptr .align 1 _Z17applyAttnBackwardPfS_PKfS1_S1_iiiiii_param_4,
	.param .u32 _Z17applyAttnBackwardPfS_PKfS1_S1_iiiiii_param_5,
	.param .u32 _Z17applyAttnBackwardPfS_PKfS1_S1_iiiiii_param_6,
	.param .u32 _Z17applyAttnBackwardPfS_PKfS1_S1_iiiiii_param_7,
	.param .u32 _Z17applyAttnBackwardPfS_PKfS1_S1_iiiiii_param_8,
	.param .u32 _Z17applyAttnBackwardPfS_PKfS1_S1_iiiiii_param_9,
	.param .u32 _Z17applyAttnBackwardPfS_PKfS1_S1_iiiiii_param_10
)
{
	.reg .pred 	%p<56>;
	.reg .b32 	%r<140>;
	.reg .b32 	%f<36>;
	.reg .b64 	%rd<29>;

	ld.param.u64 	%rd3, [_Z17applyAttnBackwardPfS_PKfS1_S1_iiiiii_param_1];
	ld.param.u64 	%rd4, [_Z17applyAttnBackwardPfS_PKfS1_S1_iiiiii_param_2];
	ld.param.u64 	%rd5, [_Z17applyAttnBackwardPfS_PKfS1_S1_iiiiii_param_3];
	ld.param.u32 	%r44, [_Z17applyAttnBackwardPfS_PKfS1_S1_iiiiii_param_5];
	ld.param.u32 	%r45, [_Z17applyAttnBackwardPfS_PKfS1_S1_iiiiii_param_6];
	ld.param.u32 	%r41, [_Z17applyAttnBackwardPfS_PKfS1_S1_iiiiii_param_7];
	ld.param.u32 	%r46, [_Z17applyAttnBackwardPfS_PKfS1_S1_iiiiii_param_8];
	ld.param.u32 	%r42, [_Z17applyAttnBackwardPfS_PKfS1_S1_iiiiii_param_9];
	ld.param.u32 	%r43, [_Z17applyAttnBackwardPfS_PKfS1_S1_iiiiii_param_10];
	cvta.to.global.u64 	%rd1, %rd5;
	cvta.to.global.u64 	%rd2, %rd4;
	mov.u32 	%r47, %ctaid.x;
	mov.u32 	%r48, %ntid.x;
	mul.lo.s32 	%r1, %r47, %r48;
	mov.u32 	%r2, %tid.x;
	add.s32 	%r3, %r1, %r2;
	mov.u32 	%r49, %ctaid.y;
	mov.u32 	%r50, %ntid.y;
	mov.u32 	%r51, %tid.y;
	mad.lo.s32 	%r52, %r49, %r50, %r51;
	mov.u32 	%r53, %ctaid.z;
	mov.u32 	%r54, %ntid.z;
	mov.u32 	%r55, %tid.z;
	mad.lo.s32 	%r56, %r53, %r54, %r55;
	div.s32 	%r57, %r46, %r45;
	mul.lo.s32 	%r7, %r43, %r42;
	setp.ge.s32 	%p1, %r3, %r7;
	setp.ge.s32 	%p2, %r52, %r57;
	or.pred  	%p3, %p1, %p2;
	mul.lo.s32 	%r58, %r45, %r44;
	setp.ge.s32 	%p4, %r56, %r58;
	or.pred  	%p5, %p3, %p4;
	@%p5 bra 	$L__BB0_17;
	div.s32 	%r8, %r3, %r43;
	mul.lo.s32 	%r60, %r41, %r56;
	mul.lo.s32 	%r9, %r60, %r41;
	mad.lo.s32 	%r10, %r57, %r56, %r52;
	mad.lo.s32 	%r11, %r10, %r7, %r3;
	setp.eq.s32 	%p6, %r41, 0;
	mov.f32 	%f29, 0f00000000;
	@%p6 bra 	$L__BB0_16;
	mul.lo.s32 	%r12, %r41, %r41;
	shr.u32 	%r62, %r41, 31;
	add.s32 	%r63, %r41, %r62;
	shr.s32 	%r13, %r63, 1;
	add.s32 	%r14, %r8, %r13;
	rem.s32 	%r64, %r3, %r43;
	add.s32 	%r15, %r64, %r13;
	max.u32 	%r16, %r12, 1;
	setp.lt.u32 	%p7, %r12, 4;
	mov.f32 	%f29, 0f00000000;
	mov.b32 	%r139, 0;
	@%p7 bra 	$L__BB0_13;
	add.s32 	%r66, %r9, 3;
	mad.lo.s32 	%r17, %r7, %r66, %r1;
	add.s32 	%r137, %r2, %r13;
	add.s32 	%r67, %r9, 2;
	mad.lo.s32 	%r19, %r7, %r67, %r1;
	mad.lo.s32 	%r68, %r7, %r9, %r7;
	add.s32 	%r20, %r68, %r1;
	mul.lo.s32 	%r69, %r7, %r12;
	mad.lo.s32 	%r21, %r69, %r56, %r1;
	mov.f32 	%f29, 0f00000000;
	mov.b32 	%r138, 0;
$L__BB0_4:
	.pragma "nounroll";
	div.s32 	%r24, %r138, %r41;
	sub.s32 	%r70, %r14, %r24;
	mul.lo.s32 	%r71, %r24, %r41;
	sub.s32 	%r25, %r138, %r71;
	sub.s32 	%r72, %r15, %r25;
	setp.gt.s32 	%p8, %r70, -1;
	setp.lt.s32 	%p9, %r70, %r42;
	and.pred  	%p10, %p8, %p9;
	setp.gt.s32 	%p11, %r72, -1;
	setp.lt.s32 	%p12, %r72, %r43;
	and.pred  	%p13, %p11, %p12;
	and.pred  	%p15, %p10, %p13;
	not.pred 	%p16, %p15;
	@%p16 bra 	$L__BB0_6;
	sub.s32 	%r73, %r13, %r24;
	mul.lo.s32 	%r74, %r73, %r43;
	sub.s32 	%r75, %r13, %r25;
	add.s32 	%r76, %r74, %r75;
	add.s32 	%r77, %r11, %r76;
	mul.wide.s32 	%rd6, %r77, 4;
	add.s64 	%rd7, %rd2, %rd6;
	ld.global.f32 	%f18, [%rd7];
	sub.s32 	%r78, %r74, %r25;
	add.s32 	%r79, %r21, %r137;
	add.s32 	%r80, %r79, %r78;
	mul.wide.s32 	%rd8, %r80, 4;
	add.s64 	%rd9, %rd1, %rd8;
	ld.global.f32 	%f19, [%rd9];
	fma.rn.f32 	%f29, %f18, %f19, %f29;
$L__BB0_6:
	add.s32 	%r26, %r138, 1;
	div.s32 	%r27, %r26, %r41;
	sub.s32 	%r81, %r14, %r27;
	mul.lo.s32 	%r82, %r27, %r41;
	sub.s32 	%r28, %r26, %r82;
	sub.s32 	%r83, %r15, %r28;
	setp.gt.s32 	%p17, %r81, -1;
	setp.lt.s32 	%p18, %r81, %r42;
	and.pred  	%p19, %p17, %p18;
	setp.gt.s32 	%p20, %r83, -1;
	setp.lt.s32 	%p21, %r83, %r43;
	and.pred  	%p22, %p20, %p21;
	and.pred  	%p24, %p19, %p22;
	not.pred 	%p25, %p24;
	@%p25 bra 	$L__BB0_8;
	sub.s32 	%r84, %r13, %r27;
	mul.lo.s32 	%r85, %r84, %r43;
	sub.s32 	%r86, %r13, %r28;
	add.s32 	%r87, %r85, %r86;
	add.s32 	%r88, %r11, %r87;
	mul.wide.s32 	%rd10, %r88, 4;
	add.s64 	%rd11, %rd2, %rd10;
	ld.global.f32 	%f20, [%rd11];
	sub.s32 	%r89, %r85, %r28;
	add.s32 	%r90, %r20, %r137;
	add.s32 	%r91, %r90, %r89;
	mul.wide.s32 	%rd12, %r91, 4;
	add.s64 	%rd13, %rd1, %rd12;
	ld.global.f32 	%f21, [%rd13];
	fma.rn.f32 	%f29, %f20, %f21, %f29;
$L__BB0_8:
	add.s32 	%r29, %r26, 1;
	div.s32 	%r30, %r29, %r41;
	sub.s32 	%r92, %r14, %r30;
	mul.lo.s32 	%r93, %r30, %r41;
	sub.s32 	%r31, %r29, %r93;
	sub.s32 	%r94, %r15, %r31;
	setp.gt.s32 	%p26, %r92, -1;
	setp.lt.s32 	%p27, %r92, %r42;
	and.pred  	%p28, %p26, %p27;
	setp.gt.s32 	%p29, %r94, -1;
	setp.lt.s32 	%p30, %r94, %r43;
	and.pred  	%p31, %p29, %p30;
	and.pred  	%p33, %p28, %p31;
	not.pred 	%p34, %p33;
	@%p34 bra 	$L__BB0_10;
	sub.s32 	%r95, %r13, %r30;
	mul.lo.s32 	%r96, %r95, %r43;
	sub.s32 	%r97, %r13, %r31;
	add.s32 	%r98, %r96, %r97;
	add.s32 	%r99, %r11, %r98;
	mul.wide.s32 	%rd14, %r99, 4;
	add.s64 	%rd15, %rd2, %rd14;
	ld.global.f32 	%f22, [%rd15];
	sub.s32 	%r100, %r96, %r31;
	add.s32 	%r101, %r19, %r137;
	add.s32 	%r102, %r101, %r100;
	mul.wide.s32 	%rd16, %r102, 4;
	add.s64 	%rd17, %rd1, %rd16;
	ld.global.f32 	%f23, [%rd17];
	fma.rn.f32 	%f29, %f22, %f23, %f29;
$L__BB0_10:
	add.s32 	%r32, %r29, 1;
	div.s32 	%r33, %r32, %r41;
	sub.s32 	%r103, %r14, %r33;
	mul.lo.s32 	%r104, %r33, %r41;
	sub.s32 	%r34, %r32, %r104;
	sub.s32 	%r105, %r15, %r34;
	setp.gt.s32 	%p35, %r103, -1;
	setp.lt.s32 	%p36, %r103, %r42;
	and.pred  	%p37, %p35, %p36;
	setp.gt.s32 	%p38, %r105, -1;
	setp.lt.s32 	%p39, %r105, %r43;
	and.pred  	%p40, %p38, %p39;
	and.pred  	%p42, %p37, %p40;
	not.pred 	%p43, %p42;
	@%p43 bra 	$L__BB0_12;
	sub.s32 	%r106, %r13, %r33;
	mul.lo.s32 	%r107, %r106, %r43;
	sub.s32 	%r108, %r13, %r34;
	add.s32 	%r109, %r107, %r108;
	add.s32 	%r110, %r11, %r109;
	mul.wide.s32 	%rd18, %r110, 4;
	add.s64 	%rd19, %rd2, %rd18;
	ld.global.f32 	%f24, [%rd19];
	sub.s32 	%r111, %r107, %r34;
	add.s32 	%r112, %r17, %r137;
	add.s32 	%r113, %r112, %r111;
	mul.wide.s32 	%rd20, %r113, 4;
	add.s64 	%rd21, %rd1, %rd20;
	ld.global.f32 	%f25, [%rd21];
	fma.rn.f32 	%f29, %f24, %f25, %f29;
$L__BB0_12:
	shl.b32 	%r114, %r7, 2;
	add.s32 	%r137, %r137, %r114;
	add.s32 	%r138, %r32, 1;
	and.b32  	%r139, %r16, -4;
	setp.ne.s32 	%p44, %r138, %r139;
	@%p44 bra 	$L__BB0_4;
$L__BB0_13:
	and.b32  	%r115, %r16, 1;
	setp.eq.b32 	%p45, %r115, 1;
	not.pred 	%p46, %p45;
	@%p46 bra 	$L__BB0_16;
	div.s32 	%r39, %r139, %r41;
	sub.s32 	%r116, %r14, %r39;
	mul.lo.s32 	%r117, %r39, %r41;
	sub.s32 	%r40, %r139, %r117;
	sub.s32 	%r118, %r15, %r40;
	setp.gt.s32 	%p47, %r116, -1;
	setp.lt.s32 	%p48, %r116, %r42;
	and.pred  	%p49, %p47, %p48;
	setp.gt.s32 	%p50, %r118, -1;
	setp.lt.s32 	%p51, %r118, %r43;
	and.pred  	%p52, %p50, %p51;
	and.pred  	%p54, %p49, %p52;
	not.pred 	%p55, %p54;
	@%p55 bra 	$L__BB0_16;
	sub.s32 	%r119, %r13, %r39;
	sub.s32 	%r120, %r13, %r40;
	mad.lo.s32 	%r121, %r119, %r43, %r120;
	add.s32 	%r122, %r11, %r121;
	mul.wide.s32 	%rd22, %r122, 4;
	add.s64 	%rd23, %rd2, %rd22;
	ld.global.f32 	%f26, [%rd23];
	add.s32 	%r123, %r139, %r9;
	mad.lo.s32 	%r124, %r123, %r7, %r3;
	add.s32 	%r125, %r124, %r121;
	mul.wide.s32 	%rd24, %r125, 4;
	add.s64 	%rd25, %rd1, %rd24;
	ld.global.f32 	%f27, [%rd25];
	fma.rn.f32 	%f29, %f26, %f27, %f29;
$L__BB0_16:
	add.s32 	%r126, %r41, -1;
	add.s32 	%r127, %r126, %r42;
	shr.u32 	%r128, %r41, 31;
	add.s32 	%r129, %r41, %r128;
	shr.s32 	%r130, %r129, 1;
	add.s32 	%r131, %r130, %r3;
	mad.lo.s32 	%r132, %r127, %r130, %r131;
	add.s32 	%r133, %r127, %r43;
	mad.lo.s32 	%r134, %r133, %r126, %r7;
	mad.lo.s32 	%r135, %r10, %r134, %r132;
	mad.lo.s32 	%r136, %r8, %r126, %r135;
	cvta.to.global.u64 	%rd26, %rd3;
	mul.wide.s32 	%rd27, %r136, 4;
	add.s64 	%rd28, %rd26, %rd27;
	st.global.f32 	[%rd28], %f29;
$L__BB0_17:
	ret;

}
	// .globl	_Z21applyAttnBackwardAttnPfPKfS1_S1_iiiiii
.visible .entry _Z21applyAttnBackwardAttnPfPKfS1_S1_iiiiii(
	.param .u64 .ptr .align 1 _Z21applyAttnBackwardAttnPfPKfS1_S1_iiiiii_param_0,
	.param .u64 .ptr .align 1 _Z21applyAttnBackwardAttnPfPKfS1_S1_iiiiii_param_1,
	.param .u64 .ptr .align 1 _Z21applyAttnBackwardAttnPfPKfS1_S1_iiiiii_param_2,
	.param .u64 .ptr .align 1 _Z21applyAttnBackwardAttnPfPKfS1_S1_iiiiii_param_3,
	.param .u32 _Z21applyAttnBackwardAttnPfPKfS1_S1_iiiiii_param_4,
	.param .u32 _Z21applyAttnBackwardAttnPfPKfS1_S1_iiiiii_param_5,
	.param .u32 _Z21applyAttnBackwardAttnPfPKfS1_S1_iiiiii_param_6,
	.param .u32 _Z21applyAttnBackwardAttnPfPKfS1_S1_iiiiii_param_7,
	.param .u32 _Z21applyAttnBackwardAttnPfPKfS1_S1_iiiiii_param_8,
	.param .u32 _Z21applyAttnBackwardAttnPfPKfS1_S1_iiiiii_param_9
)
{
	.reg .pred 	%p<15>;
	.reg .b32 	%r<86>;
	.reg .b32 	%f<68>;
	.reg .b64 	%rd<53>;

	ld.param.u64 	%rd3, [_Z21applyAttnBackwardAttnPfPKfS1_S1_iiiiii_param_0];
	ld.param.u64 	%rd4, [_Z21applyAttnBackwardAttnPfPKfS1_S1_iiiiii_param_1];
	ld.param.u64 	%rd5, [_Z21applyAttnBackwardAttnPfPKfS1_S1_iiiiii_param_3];
	ld.param.u32 	%r39, [_Z21applyAttnBackwardAttnPfPKfS1_S1_iiiiii_param_4];
	ld.param.u32 	%r34, [_Z21applyAttnBackwardAttnPfPKfS1_S1_iiiiii_param_5];
	ld.param.u32 	%r40, [_Z21applyAttnBackwardAttnPfPKfS1_S1_iiiiii_param_6];
	ld.param.u32 	%r36, [_Z21applyAttnBackwardAttnPfPKfS1_S1_iiiiii_param_7];
	ld.param.u32 	%r37, [_Z21applyAttnBackwardAttnPfPKfS1_S1_iiiiii_param_8];
	ld.param.u32 	%r38, [_Z21applyAttnBackwardAttnPfPKfS1_S1_iiiiii_param_9];
	cvta.to.global.u64 	%rd1, %rd5;
	cvta.to.global.u64 	%rd2, %rd4;
	mov.u32 	%r41, %ctaid.x;
	mov.u32 	%r42, %ntid.x;
	mul.lo.s32 	%r1, %r41, %r42;
	mov.u32 	%r2, %tid.x;
	add.s32 	%r3, %r1, %r2;
	mov.u32 	%r43, %ctaid.y;
	mov.u32 	%r44, %ntid.y;
	mov.u32 	%r45, %tid.y;
	mad.lo.s32 	%r46, %r43, %r44, %r45;
	mov.u32 	%r47, %ctaid.z;
	mov.u32 	%r48, %ntid.z;
	mov.u32 	%r49, %tid.z;
	mad.lo.s32 	%r50, %r47, %r48, %r49;
	mul.lo.s32 	%r6, %r38, %r37;
	setp.ge.s32 	%p1, %r3, %r6;
	mul.lo.s32 	%r7, %r40, %r40;
	setp.ge.u32 	%p2, %r46, %r7;
	mul.lo.s32 	%r51, %r34, %r39;
	setp.ge.s32 	%p3, %r50, %r51;
	or.pred  	%p4, %p1, %p3;
	or.pred  	%p5, %p4, %p2;
	@%p5 bra 	$L__BB1_14;
	div.s32 	%r8, %r36, %r34;
	add.s32 	%r53, %r40, -1;
	add.s32 	%r54, %r53, %r38;
	add.s32 	%r55, %r54, %r37;
	mul.lo.s32 	%r9, %r55, %r53;
	add.s32 	%r10, %r9, %r6;
	div.s32 	%r56, %r3, %r38;
	mul.lo.s32 	%r11, %r8, %r50;
	div.s32 	%r57, %r46, %r40;
	add.s32 	%r58, %r57, %r56;
	mul.lo.s32 	%r12, %r58, %r54;
	setp.lt.s32 	%p6, %r8, 1;
	mov.f32 	%f67, 0f00000000;
	@%p6 bra 	$L__BB1_13;
	rem.s32 	%r60, %r46, %r40;
	rem.s32 	%r61, %r3, %r38;
	add.s32 	%r13, %r60, %r61;
	add.s32 	%r14, %r13, %r12;
	setp.lt.u32 	%p7, %r8, 8;
	mov.f32 	%f67, 0f00000000;
	mov.b32 	%r84, 0;
	@%p7 bra 	$L__BB1_5;
	and.b32  	%r62, %r8, 2147483640;
	neg.s32 	%r82, %r62;
	mad.lo.s32 	%r63, %r11, %r10, %r13;
	add.s32 	%r81, %r63, %r12;
	shl.b32 	%r17, %r6, 3;
	shl.b32 	%r64, %r9, 3;
	add.s32 	%r18, %r17, %r64;
	mul.lo.s32 	%r65, %r8, %r38;
	mul.lo.s32 	%r66, %r65, %r37;
	mad.lo.s32 	%r67, %r66, %r50, %r2;
	add.s32 	%r80, %r67, %r1;
	mov.f32 	%f67, 0f00000000;
	mul.wide.s32 	%rd10, %r6, 4;
	mul.wide.s32 	%rd12, %r10, 4;
$L__BB1_4:
	.pragma "nounroll";
	and.b32  	%r84, %r8, 2147483640;
	mul.wide.s32 	%rd6, %r80, 4;
	add.s64 	%rd7, %rd2, %rd6;
	ld.global.f32 	%f17, [%rd7];
	mul.wide.s32 	%rd8, %r81, 4;
	add.s64 	%rd9, %rd1, %rd8;
	ld.global.f32 	%f18, [%rd9];
	fma.rn.f32 	%f19, %f17, %f18, %f67;
	add.s64 	%rd11, %rd7, %rd10;
	ld.global.f32 	%f20, [%rd11];
	add.s64 	%rd13, %rd9, %rd12;
	ld.global.f32 	%f21, [%rd13];
	fma.rn.f32 	%f22, %f20, %f21, %f19;
	add.s64 	%rd14, %rd11, %rd10;
	ld.global.f32 	%f23, [%rd14];
	add.s64 	%rd15, %rd13, %rd12;
	ld.global.f32 	%f24, [%rd15];
	fma.rn.f32 	%f25, %f23, %f24, %f22;
	add.s64 	%rd16, %rd14, %rd10;
	ld.global.f32 	%f26, [%rd16];
	add.s64 	%rd17, %rd15, %rd12;
	ld.global.f32 	%f27, [%rd17];
	fma.rn.f32 	%f28, %f26, %f27, %f25;
	add.s64 	%rd18, %rd16, %rd10;
	ld.global.f32 	%f29, [%rd18];
	add.s64 	%rd19, %rd17, %rd12;
	ld.global.f32 	%f30, [%rd19];
	fma.rn.f32 	%f31, %f29, %f30, %f28;
	add.s64 	%rd20, %rd18, %rd10;
	ld.global.f32 	%f32, [%rd20];
	add.s64 	%rd21, %rd19, %rd12;
	ld.global.f32 	%f33, [%rd21];
	fma.rn.f32 	%f34, %f32, %f33, %f31;
	add.s64 	%rd22, %rd20, %rd10;
	ld.global.f32 	%f35, [%rd22];
	add.s64 	%rd23, %rd21, %rd12;
	ld.global.f32 	%f36, [%rd23];
	fma.rn.f32 	%f37, %f35, %f36, %f34;
	add.s64 	%rd24, %rd22, %rd10;
	ld.global.f32 	%f38, [%rd24];
	add.s64 	%rd25, %rd23, %rd12;
	ld.global.f32 	%f39, [%rd25];
	fma.rn.f32 	%f67, %f38, %f39, %f37;
	add.s32 	%r82, %r82, 8;
	add.s32 	%r81, %r81, %r18;
	add.s32 	%r80, %r80, %r17;
	setp.ne.s32 	%p8, %r82, 0;
	@%p8 bra 	$L__BB1_4;
$L__BB1_5:
	and.b32  	%r28, %r8, 7;
	setp.eq.s32 	%p9, %r28, 0;
	@%p9 bra 	$L__BB1_13;
	and.b32  	%r29, %r8, 3;
	setp.lt.u32 	%p10, %r28, 4;
	@%p10 bra 	$L__BB1_8;
	add.s32 	%r68, %r84, %r11;
	mad.lo.s32 	%r69, %r68, %r6, %r3;
	mul.wide.s32 	%rd26, %r69, 4;
	add.s64 	%rd27, %rd2, %rd26;
	ld.global.f32 	%f41, [%rd27];
	mad.lo.s32 	%r70, %r68, %r10, %r14;
	mul.wide.s32 	%rd28, %r70, 4;
	add.s64 	%rd29, %rd1, %rd28;
	ld.global.f32 	%f42, [%rd29];
	fma.rn.f32 	%f43, %f41, %f42, %f67;
	mul.wide.s32 	%rd30, %r6, 4;
	add.s64 	%rd31, %rd27, %rd30;
	ld.global.f32 	%f44, [%rd31];
	mul.wide.s32 	%rd32, %r10, 4;
	add.s64 	%rd33, %rd29, %rd32;
	ld.global.f32 	%f45, [%rd33];
	fma.rn.f32 	%f46, %f44, %f45, %f43;
	add.s64 	%rd34, %rd31, %rd30;
	ld.global.f32 	%f47, [%rd34];
	add.s64 	%rd35, %rd33, %rd32;
	ld.global.f32 	%f48, [%rd35];
	fma.rn.f32 	%f49, %f47, %f48, %f46;
	add.s64 	%rd36, %rd34, %rd30;
	ld.global.f32 	%f50, [%rd36];
	add.s64 	%rd37, %rd35, %rd32;
	ld.global.f32 	%f51, [%rd37];
	fma.rn.f32 	%f67, %f50, %f51, %f49;
	add.s32 	%r84, %r84, 4;
$L__BB1_8:
	setp.eq.s32 	%p11, %r29, 0;
	@%p11 bra 	$L__BB1_13;
	setp.eq.s32 	%p12, %r29, 1;
	@%p12 bra 	$L__BB1_11;
	add.s32 	%r71, %r84, %r11;
	mad.lo.s32 	%r72, %r71, %r6, %r3;
	mul.wide.s32 	%rd38, %r72, 4;
	add.s64 	%rd39, %rd2, %rd38;
	ld.global.f32 	%f53, [%rd39];
	mad.lo.s32 	%r73, %r71, %r10, %r14;
	mul.wide.s32 	%rd40, %r73, 4;
	add.s64 	%rd41, %rd1, %rd40;
	ld.global.f32 	%f54, [%rd41];
	fma.rn.f32 	%f55, %f53, %f54, %f67;
	mul.wide.s32 	%rd42, %r6, 4;
	add.s64 	%rd43, %rd39, %rd42;
	ld.global.f32 	%f56, [%rd43];
	mul.wide.s32 	%rd44, %r10, 4;
	add.s64 	%rd45, %rd41, %rd44;
	ld.global.f32 	%f57, [%rd45];
	fma.rn.f32 	%f67, %f56, %f57, %f55;
	add.s32 	%r84, %r84, 2;
$L__BB1_11:
	and.b32  	%r74, %r8, 1;
	setp.eq.b32 	%p13, %r74, 1;
	not.pred 	%p14, %p13;
	@%p14 bra 	$L__BB1_13;
	add.s32 	%r75, %r84, %r11;
	mad.lo.s32 	%r76, %r75, %r6, %r3;
	mul.wide.s32 	%rd46, %r76, 4;
	add.s64 	%rd47, %rd2, %rd46;
	ld.global.f32 	%f58, [%rd47];
	mad.lo.s32 	%r77, %r75, %r10, %r14;
	mul.wide.s32 	%rd48, %r77, 4;
	add.s64 	%rd49, %rd1, %rd48;
	ld.global.f32 	%f59, [%rd49];
	fma.rn.f32 	%f67, %f58, %f59, %f67;
$L__BB1_13:
	mad.lo.s32 	%r78, %r7, %r50, %r46;
	mad.lo.s32 	%r79, %r6, %r78, %r3;
	cvta.to.global.u64 	%rd50, %rd3;
	mul.wide.s32 	%rd51, %r79, 4;
	add.s64 	%rd52, %rd50, %rd51;
	st.global.f32 	[%rd52], %f67;
$L__BB1_14:
	ret;

}


// ===== COMPILED SASS (sm_100) =====

	.target	sm_100

	.elftype	@"ET_EXEC"


//--------------------- .note.nv.tkinfo           --------------------------
	.section	.note.nv.tkinfo,"",@"SHT_NOTE"
	.sectionflags	@"SHF_NOTE_NV_TKINFO"
	.tkinfo
        /*0018*/ 	.word	0x00000002
        /*0030*/ 	.string	""
        /*0030*/ 	.string	"ptxas"
        /*0030*/ 	.string	"Cuda compilation tools, release 13.0, V13.0.88"
        /*0030*/ 	.string	"Build cuda_13.0.r13.0/compiler.36424714_0"
        /*0030*/ 	.string	"-arch sm_100 -m 64 "



//--------------------- .note.nv.cuinfo           --------------------------
	.section	.note.nv.cuinfo,"",@"SHT_NOTE"
	.sectionflags	@"SHF_NOTE_NV_CUINFO"
        /*0018*/ 	.short	0x0002
        /*001a*/ 	.short	0x0064
        /*001c*/ 	.short	0x0082
	.zero		2


//--------------------- .nv.info                  --------------------------
	.section	.nv.info,"",@"SHT_CUDA_INFO"
	.align	4


	//----- nvinfo : EIATTR_REGCOUNT
	.align		4
        /*0000*/ 	.byte	0x04, 0x2f
        /*0002*/ 	.short	(.L_1 - .L_0)
	.align		4
.L_0:
        /*0004*/ 	.word	index@(_Z17applyAttnBackwardPfS_PKfS1_S1_iiiiii)
        /*0008*/ 	.word	0x00000020


	//----- nvinfo : EIATTR_FRAME_SIZE
	.align		4
.L_1:
        /*000c*/ 	.byte	0x04, 0x11
        /*000e*/ 	.short	(.L_3 - .L_2)
	.align		4
.L_2:
        /*0010*/ 	.word	index@(_Z17applyAttnBackwardPfS_PKfS1_S1_iiiiii)
        /*0014*/ 	.word	0x00000000


	//----- nvinfo : EIATTR_REGCOUNT
	.align		4
.L_3:
        /*0018*/ 	.byte	0x04, 0x2f
        /*001a*/ 	.short	(.L_5 - .L_4)
	.align		4
.L_4:
        /*001c*/ 	.word	index@(_Z21applyAttnBackwardAttnPfPKfS1_S1_iiiiii)
        /*0020*/ 	.word	0x00000020


	//----- nvinfo : EIATTR_FRAME_SIZE
	.align		4
.L_5:
        /*0024*/ 	.byte	0x04, 0x11
        /*0026*/ 	.short	(.L_7 - .L_6)
	.align		4
.L_6:
        /*0028*/ 	.word	index@(_Z21applyAttnBackwardAttnPfPKfS1_S1_iiiiii)
        /*002c*/ 	.word	0x00000000


	//----- nvinfo : EIATTR_MIN_STACK_SIZE
	.align		4
.L_7:
        /*0030*/ 	.byte	0x04, 0x12
        /*0032*/ 	.short	(.L_9 - .L_8)
	.align		4
.L_8:
        /*0034*/ 	.word	index@(_Z21applyAttnBackwardAttnPfPKfS1_S1_iiiiii)
        /*0038*/ 	.word	0x00000000


	//----- nvinfo : EIATTR_MIN_STACK_SIZE
	.align		4
.L_9:
        /*003c*/ 	.byte	0x04, 0x12
        /*003e*/ 	.short	(.L_11 - .L_10)
	.align		4
.L_10:
        /*0040*/ 	.word	index@(_Z17applyAttnBackwardPfS_PKfS1_S1_iiiiii)
        /*0044*/ 	.word	0x00000000
.L_11:


//--------------------- .nv.compat                --------------------------
	.section	.nv.compat,"",@"SHT_CUDA_COMPAT_INFO"
	.align	4
        /*0000*/ 	.byte	0x02, 0x09, 0x00, 0x00, 0x02, 0x02, 0x01, 0x00, 0x02, 0x05, 0x05, 0x00, 0x03, 0x07, 0x01, 0x01
        /*0010*/ 	.byte	0x02, 0x03, 0x00, 0x00, 0x02, 0x06, 0x01, 0x00, 0x04, 0x0b, 0x08, 0x00, 0x09, 0x00, 0x00, 0x00
        /*0020*/ 	.byte	0x00, 0x00, 0x00, 0x00


//--------------------- .nv.info._Z21applyAttnBackwardAttnPfPKfS1_S1_iiiiii --------------------------
	.section	.nv.info._Z21applyAttnBackwardAttnPfPKfS1_S1_iiiiii,"",@"SHT_CUDA_INFO"
	.sectionflags	@""
	.align	4


	//----- nvinfo : EIATTR_CUDA_API_VERSION
	.align		4
        /*0000*/ 	.byte	0x04, 0x37
        /*0002*/ 	.short	(.L_13 - .L_12)
.L_12:
        /*0004*/ 	.word	0x00000082


	//----- nvinfo : EIATTR_KPARAM_INFO
	.align		4
.L_13:
        /*0008*/ 	.byte	0x04, 0x17
        /*000a*/ 	.short	(.L_15 - .L_14)
.L_14:
        /*000c*/ 	.word	0x00000000
        /*0010*/ 	.short	0x0009
        /*0012*/ 	.short	0x0034
        /*0014*/ 	.byte	0x00, 0xf0, 0x11, 0x00


	//----- nvinfo : EIATTR_KPARAM_INFO
	.align		4
.L_15:
        /*0018*/ 	.byte	0x04, 0x17
        /*001a*/ 	.short	(.L_17 - .L_16)
.L_16:
        /*001c*/ 	.word	0x00000000
        /*0020*/ 	.short	0x0008
        /*0022*/ 	.short	0x0030
        /*0024*/ 	.byte	0x00, 0xf0, 0x11, 0x00


	//----- nvinfo : EIATTR_KPARAM_INFO
	.align		4
.L_17:
        /*0028*/ 	.byte	0x04, 0x17
        /*002a*/ 	.short	(.L_19 - .L_18)
.L_18:
        /*002c*/ 	.word	0x00000000
        /*0030*/ 	.short	0x0007
        /*0032*/ 	.short	0x002c
        /*0034*/ 	.byte	0x00, 0xf0, 0x11, 0x00


	//----- nvinfo : EIATTR_KPARAM_INFO
	.align		4
.L_19:
        /*0038*/ 	.byte	0x04, 0x17
        /*003a*/ 	.short	(.L_21 - .L_20)
.L_20:
        /*003c*/ 	.word	0x00000000
        /*0040*/ 	.short	0x0006
        /*0042*/ 	.short	0x0028
        /*0044*/ 	.byte	0x00, 0xf0, 0x11, 0x00


	//----- nvinfo : EIATTR_KPARAM_INFO
	.align		4
.L_21:
        /*0048*/ 	.byte	0x04, 0x17
        /*004a*/ 	.short	(.L_23 - .L_22)
.L_22:
        /*004c*/ 	.word	0x00000000
        /*0050*/ 	.short	0x0005
        /*0052*/ 	.short	0x0024
        /*0054*/ 	.byte	0x00, 0xf0, 0x11, 0x00


	//----- nvinfo : EIATTR_KPARAM_INFO
	.align		4
.L_23:
        /*0058*/ 	.byte	0x04, 0x17
        /*005a*/ 	.short	(.L_25 - .L_24)
.L_24:
        /*005c*/ 	.word	0x00000000
        /*0060*/ 	.short	0x0004
        /*0062*/ 	.short	0x0020
        /*0064*/ 	.byte	0x00, 0xf0, 0x11, 0x00


	//----- nvinfo : EIATTR_KPARAM_INFO
	.align		4
.L_25:
        /*0068*/ 	.byte	0x04, 0x17
        /*006a*/ 	.short	(.L_27 - .L_26)
.L_26:
        /*006c*/ 	.word	0x00000000
        /*0070*/ 	.short	0x0003
        /*0072*/ 	.short	0x0018
        /*0074*/ 	.byte	0x00, 0xf5, 0x21, 0x00


	//----- nvinfo : EIATTR_KPARAM_INFO
	.align		4
.L_27:
        /*0078*/ 	.byte	0x04, 0x17
        /*007a*/ 	.short	(.L_29 - .L_28)
.L_28:
        /*007c*/ 	.word	0x00000000
        /*0080*/ 	.short	0x0002
        /*0082*/ 	.short	0x0010
        /*0084*/ 	.byte	0x00, 0xf5, 0x21, 0x00


	//----- nvinfo : EIATTR_KPARAM_INFO
	.align		4
.L_29:
        /*0088*/ 	.byte	0x04, 0x17
        /*008a*/ 	.short	(.L_31 - .L_30)
.L_30:
        /*008c*/ 	.word	0x00000000
        /*0090*/ 	.short	0x0001
        /*0092*/ 	.short	0x0008
        /*0094*/ 	.byte	0x00, 0xf5, 0x21, 0x00


	//----- nvinfo : EIATTR_KPARAM_INFO
	.align		4
.L_31:
        /*0098*/ 	.byte	0x04, 0x17
        /*009a*/ 	.short	(.L_33 - .L_32)
.L_32:
        /*009c*/ 	.word	0x00000000
        /*00a0*/ 	.short	0x0000
        /*00a2*/ 	.short	0x0000
        /*00a4*/ 	.byte	0x00, 0xf5, 0x21, 0x00


	//----- nvinfo : EIATTR_SPARSE_MMA_MASK
	.align		4
.L_33:
        /*00a8*/ 	.byte	0x03, 0x50
        /*00aa*/ 	.short	0x0000


	//----- nvinfo : EIATTR_MAXREG_COUNT
	.align		4
        /*00ac*/ 	.byte	0x03, 0x1b
        /*00ae*/ 	.short	0x00ff


	//----- nvinfo : EIATTR_MERCURY_ISA_VERSION
	.align		4
        /*00b0*/ 	.byte	0x03, 0x5f
        /*00b2*/ 	.short	0x0101


	//----- nvinfo : EIATTR_VRC_CTA_INIT_COUNT
	.align		4
        /*00b4*/ 	.byte	0x02, 0x4a
	.zero		1
	.zero		1


	//----- nvinfo : EIATTR_EXIT_INSTR_OFFSETS
	.align		4
        /*00b8*/ 	.byte	0x04, 0x1c
        /*00ba*/ 	.short	(.L_35 - .L_34)


	//   ....[0]....
.L_34:
        /*00bc*/ 	.word	0x00000170


	//   ....[1]....
        /*00c0*/ 	.word	0x00001010


	//----- nvinfo : EIATTR_CBANK_PARAM_SIZE
	.align		4
.L_35:
        /*00c4*/ 	.byte	0x03, 0x19
        /*00c6*/ 	.short	0x0038


	//----- nvinfo : EIATTR_PARAM_CBANK
	.align		4
        /*00c8*/ 	.byte	0x04, 0x0a
        /*00ca*/ 	.short	(.L_37 - .L_36)
	.align		4
.L_36:
        /*00cc*/ 	.word	index@(.nv.constant0._Z21applyAttnBackwardAttnPfPKfS1_S1_iiiiii)
        /*00d0*/ 	.short	0x0380
        /*00d2*/ 	.short	0x0038


	//----- nvinfo : EIATTR_SW_WAR
	.align		4
.L_37:
        /*00d4*/ 	.byte	0x04, 0x36
        /*00d6*/ 	.short	(.L_39 - .L_38)
.L_38:
        /*00d8*/ 	.word	0x00000008
.L_39:


//--------------------- .nv.info._Z17applyAttnBackwardPfS_PKfS1_S1_iiiiii --------------------------
	.section	.nv.info._Z17applyAttnBackwardPfS_PKfS1_S1_iiiiii,"",@"SHT_CUDA_INFO"
	.sectionflags	@""
	.align	4


	//----- nvinfo : EIATTR_CUDA_API_VERSION
	.align		4
        /*0000*/ 	.byte	0x04, 0x37
        /*0002*/ 	.short	(.L_41 - .L_40)
.L_40:
        /*0004*/ 	.word	0x00000082


	//----- nvinfo : EIATTR_KPARAM_INFO
	.align		4
.L_41:
        /*0008*/ 	.byte	0x04, 0x17
        /*000a*/ 	.short	(.L_43 - .L_42)
.L_42:
        /*000c*/ 	.word	0x00000000
        /*0010*/ 	.short	0x000a
        /*0012*/ 	.short	0x003c
        /*0014*/ 	.byte	0x00, 0xf0, 0x11, 0x00


	//----- nvinfo : EIATTR_KPARAM_INFO
	.align		4
.L_43:
        /*0018*/ 	.byte	0x04, 0x17
        /*001a*/ 	.short	(.L_45 - .L_44)
.L_44:
        /*001c*/ 	.word	0x00000000
        /*0020*/ 	.short	0x0009
        /*0022*/ 	.short	0x0038
        /*0024*/ 	.byte	0x00, 0xf0, 0x11, 0x00


	//----- nvinfo : EIATTR_KPARAM_INFO
	.align		4
.L_45:
        /*0028*/ 	.byte	0x04, 0x17
        /*002a*/ 	.short	(.L_47 - .L_46)
.L_46:
        /*002c*/ 	.word	0x00000000
        /*0030*/ 	.short	0x0008
        /*0032*/ 	.short	0x0034
        /*0034*/ 	.byte	0x00, 0xf0, 0x11, 0x00


	//----- nvinfo : EIATTR_KPARAM_INFO
	.align		4
.L_47:
        /*0038*/ 	.byte	0x04, 0x17
        /*003a*/ 	.short	(.L_49 - .L_48)
.L_48:
        /*003c*/ 	.word	0x00000000
        /*0040*/ 	.short	0x0007
        /*0042*/ 	.short	0x0030
        /*0044*/ 	.byte	0x00, 0xf0, 0x11, 0x00


	//----- nvinfo : EIATTR_KPARAM_INFO
	.align		4
.L_49:
        /*0048*/ 	.byte	0x04, 0x17
        /*004a*/ 	.short	(.L_51 - .L_50)
.L_50:
        /*004c*/ 	.word	0x00000000
        /*0050*/ 	.short	0x0006
        /*0052*/ 	.short	0x002c
        /*0054*/ 	.byte	0x00, 0xf0, 0x11, 0x00


	//----- nvinfo : EIATTR_KPARAM_INFO
	.align		4
.L_51:
        /*0058*/ 	.byte	0x04, 0x17
        /*005a*/ 	.short	(.L_53 - .L_52)
.L_52:
        /*005c*/ 	.word	0x00000000
        /*0060*/ 	.short	0x0005
        /*0062*/ 	.short	0x0028
        /*0064*/ 	.byte	0x00, 0xf0, 0x11, 0x00


	//----- nvinfo : EIATTR_KPARAM_INFO
	.align		4
.L_53:
        /*0068*/ 	.byte	0x04, 0x17
        /*006a*/ 	.short	(.L_55 - .L_54)
.L_54:
        /*006c*/ 	.word	0x00000000
        /*0070*/ 	.short	0x0004
        /*0072*/ 	.short	0x0020
        /*0074*/ 	.byte	0x00, 0xf5, 0x21, 0x00


	//----- nvinfo : EIATTR_KPARAM_INFO
	.align		4
.L_55:
        /*0078*/ 	.byte	0x04, 0x17
        /*007a*/ 	.short	(.L_57 - .L_56)
.L_56:
        /*007c*/ 	.word	0x00000000
        /*0080*/ 	.short	0x0003
        /*0082*/ 	.short	0x0018
        /*0084*/ 	.byte	0x00, 0xf5, 0x21, 0x00


	//----- nvinfo : EIATTR_KPARAM_INFO
	.align		4
.L_57:
        /*0088*/ 	.byte	0x04, 0x17
        /*008a*/ 	.short	(.L_59 - .L_58)
.L_58:
        /*008c*/ 	.word	0x00000000
        /*0090*/ 	.short	0x0002
        /*0092*/ 	.short	0x0010
        /*0094*/ 	.byte	0x00, 0xf5, 0x21, 0x00


	//----- nvinfo : EIATTR_KPARAM_INFO
	.align		4
.L_59:
        /*0098*/ 	.byte	0x04, 0x17
        /*009a*/ 	.short	(.L_61 - .L_60)
.L_60:
        /*009c*/ 	.word	0x00000000
        /*00a0*/ 	.short	0x0001
        /*00a2*/ 	.short	0x0008
        /*00a4*/ 	.byte	0x00, 0xf5, 0x21, 0x00


	//----- nvinfo : EIATTR_KPARAM_INFO
	.align		4
.L_61:
        /*00a8*/ 	.byte	0x04, 0x17
        /*00aa*/ 	.short	(.L_63 - .L_62)
.L_62:
        /*00ac*/ 	.word	0x00000000
        /*00b0*/ 	.short	0x0000
        /*00b2*/ 	.short	0x0000
        /*00b4*/ 	.byte	0x00, 0xf5, 0x21, 0x00


	//----- nvinfo : EIATTR_SPARSE_MMA_MASK
	.align		4
.L_63:
        /*00b8*/ 	.byte	0x03, 0x50
        /*00ba*/ 	.short	0x0000


	//----- nvinfo : EIATTR_MAXREG_COUNT
	.align		4
        /*00bc*/ 	.byte	0x03, 0x1b
        /*00be*/ 	.short	0x00ff


	//----- nvinfo : EIATTR_MERCURY_ISA_VERSION
	.align		4
        /*00c0*/ 	.byte	0x03, 0x5f
        /*00c2*/ 	.short	0x0101


	//----- nvinfo : EIATTR_VRC_CTA_INIT_COUNT
	.align		4
        /*00c4*/ 	.byte	0x02, 0x4a
	.zero		1
	.zero		1


	//----- nvinfo : EIATTR_EXIT_INSTR_OFFSETS
	.align		4
        /*00c8*/ 	.byte	0x04, 0x1c
        /*00ca*/ 	.short	(.L_65 - .L_64)


	//   ....[0]....
.L_64:
        /*00cc*/ 	.word	0x000002e0


	//   ....[1]....
        /*00d0*/ 	.word	0x00001610


	//----- nvinfo : EIATTR_CRS_STACK_SIZE
	.align		4
.L_65:
        /*00d4*/ 	.byte	0x04, 0x1e
        /*00d6*/ 	.short	(.L_67 - .L_66)
.L_66:
        /*00d8*/ 	.word	0x00000000


	//----- nvinfo : EIATTR_CBANK_PARAM_SIZE
	.align		4
.L_67:
        /*00dc*/ 	.byte	0x03, 0x19
        /*00de*/ 	.short	0x0040


	//----- nvinfo : EIATTR_PARAM_CBANK
	.align		4
        /*00e0*/ 	.byte	0x04, 0x0a
        /*00e2*/ 	.short	(.L_69 - .L_68)
	.align		4
.L_68:
        /*00e4*/ 	.word	index@(.nv.constant0._Z17applyAttnBackwardPfS_PKfS1_S1_iiiiii)
        /*00e8*/ 	.short	0x0380
        /*00ea*/ 	.short	0x0040


	//----- nvinfo : EIATTR_SW_WAR
	.align		4
.L_69:
        /*00ec*/ 	.byte	0x04, 0x36
        /*00ee*/ 	.short	(.L_71 - .L_70)
.L_70:
        /*00f0*/ 	.word	0x00000008
.L_71:


//--------------------- .nv.callgraph             --------------------------
	.section	.nv.callgraph,"",@"SHT_CUDA_CALLGRAPH"
	.align	4
	.sectionentsize	8
	.align		4
        /*0000*/ 	.word	0x00000000
	.align		4
        /*0004*/ 	.word	0xffffffff
	.align		4
        /*0008*/ 	.word	0x00000000
	.align		4
        /*000c*/ 	.word	0xfffffffe
	.align		4
        /*0010*/ 	.word	0x00000000
	.align		4
        /*0014*/ 	.word	0xfffffffd
	.align		4
        /*0018*/ 	.word	0x00000000
	.align		4
        /*001c*/ 	.word	0xfffffffc


//--------------------- .text._Z21applyAttnBackwardAttnPfPKfS1_S1_iiiiii --------------------------
	.section	.text._Z21applyAttnBackwardAttnPfPKfS1_S1_iiiiii,"ax",@progbits
	.align	128
        .global         _Z21applyAttnBackwardAttnPfPKfS1_S1_iiiiii
        .type           _Z21applyAttnBackwardAttnPfPKfS1_S1_iiiiii,@function
        .size           _Z21applyAttnBackwardAttnPfPKfS1_S1_iiiiii,(.L_x_10 - _Z21applyAttnBackwardAttnPfPKfS1_S1_iiiiii)
        .other          _Z21applyAttnBackwardAttnPfPKfS1_S1_iiiiii,@"STO_CUDA_ENTRY STV_DEFAULT"
_Z21applyAttnBackwardAttnPfPKfS1_S1_iiiiii:
.text._Z21applyAttnBackwardAttnPfPKfS1_S1_iiiiii:
[----:B------:R-:W-:Y:S01]  /*0000*/  LDC R1, c[0x0][0x37c] ;  /* 0x0000df00ff017b82 */ /* 0x000fe20000000800 */
[----:B------:R-:W0:Y:S01]  /*0010*/  S2R R3, SR_TID.Z ;  /* 0x0000000000037919 */ /* 0x000e220000002300 */
[----:B------:R-:W1:Y:S06]  /*0020*/  LDCU UR5, c[0x0][0x360] ;  /* 0x00006c00ff0577ac */ /* 0x000e6c0008000800 */
[----:B------:R-:W2:Y:S01]  /*0030*/  LDC R5, c[0x0][0x364] ;  /* 0x0000d900ff057b82 */ /* 0x000ea20000000800 */
[----:B------:R-:W3:Y:S01]  /*0040*/  S2R R17, SR_TID.X ;  /* 0x0000000000117919 */ /* 0x000ee20000002100 */
[----:B------:R-:W2:Y:S06]  /*0050*/  S2R R4, SR_TID.Y ;  /* 0x0000000000047919 */ /* 0x000eac0000002200 */
[----:B------:R-:W0:Y:S08]  /*0060*/  S2UR UR7, SR_CTAID.Z ;  /* 0x00000000000779c3 */ /* 0x000e300000002700 */
[----:B------:R-:W0:Y:S08]  /*0070*/  LDC R0, c[0x0][0x368] ;  /* 0x0000da00ff007b82 */ /* 0x000e300000000800 */
[----:B------:R-:W1:Y:S08]  /*0080*/  S2UR UR4, SR_CTAID.X ;  /* 0x00000000000479c3 */ /* 0x000e700000002500 */
[----:B------:R-:W4:Y:S08]  /*0090*/  LDC.64 R6, c[0x0][0x3a0] ;  /* 0x0000e800ff067b82 */ /* 0x000f300000000a00 */
[----:B------:R-:W5:Y:S01]  /*00a0*/  LDC.64 R12, c[0x0][0x3b0] ;  /* 0x0000ec00ff0c7b82 */ /* 0x000f620000000a00 */
[----:B0-----:R-:W-:-:S07]  /*00b0*/  IMAD R0, R0, UR7, R3 ;  /* 0x0000000700007c24 */ /* 0x001fce000f8e0203 */
[----:B------:R-:W2:Y:S01]  /*00c0*/  S2UR UR6, SR_CTAID.Y ;  /* 0x00000000000679c3 */ /* 0x000ea20000002600 */
[----:B-1----:R-:W-:-:S07]  /*00d0*/  UIMAD UR4, UR4, UR5, URZ ;  /* 0x00000005040472a4 */ /* 0x002fce000f8e02ff */
[----:B------:R-:W0:Y:S01]  /*00e0*/  LDC R20, c[0x0][0x3a8] ;  /* 0x0000ea00ff147b82 */ /* 0x000e220000000800 */
[----:B----4-:R-:W-:-:S05]  /*00f0*/  IMAD R3, R7, R6, RZ ;  /* 0x0000000607037224 */ /* 0x010fca00078e02ff */
[----:B------:R-:W-:Y:S01]  /*0100*/  ISETP.GE.AND P0, PT, R0, R3, PT ;  /* 0x000000030000720c */ /* 0x000fe20003f06270 */
[----:B-----5:R-:W-:Y:S01]  /*0110*/  IMAD R2, R13, R12, RZ ;  /* 0x0000000c0d027224 */ /* 0x020fe200078e02ff */
[----:B---3--:R-:W-:-:S04]  /*0120*/  IADD3 R3, PT, PT, R17, UR4, RZ ;  /* 0x0000000411037c10 */ /* 0x008fc8000fffe0ff */
[----:B------:R-:W-:Y:S01]  /*0130*/  ISETP.GE.OR P0, PT, R3, R2, P0 ;  /* 0x000000020300720c */ /* 0x000fe20000706670 */
[----:B--2---:R-:W-:Y:S02]  /*0140*/  IMAD R5, R5, UR6, R4 ;  /* 0x0000000605057c24 */ /* 0x004fe4000f8e0204 */
[----:B0-----:R-:W-:-:S05]  /*0150*/  IMAD R4, R20, R20, RZ ;  /* 0x0000001414047224 */ /* 0x001fca00078e02ff */
[----:B------:R-:W-:-:S13]  /*0160*/  ISETP.GE.U32.OR P0, PT, R5, R4, P0 ;  /* 0x000000040500720c */ /* 0x000fda0000706470 */
[----:B------:R-:W-:Y:S05]  /*0170*/  @P0 EXIT ;  /* 0x000000000000094d */ /* 0x000fea0003800000 */
[----:B------:R-:W-:Y:S01]  /*0180*/  IABS R6, R7 ;  /* 0x0000000700067213 */ /* 0x000fe20000000000 */
[----:B------:R-:W0:Y:S01]  /*0190*/  LDC R22, c[0x0][0x3ac] ;  /* 0x0000eb00ff167b82 */ /* 0x000e220000000800 */
[----:B------:R-:W-:Y:S01]  /*01a0*/  IABS R18, R13 ;  /* 0x0000000d00127213 */ /* 0x000fe20000000000 */
[----:B------:R-:W1:Y:S01]  /*01b0*/  LDCU.64 UR6, c[0x0][0x358] ;  /* 0x00006b00ff0677ac */ /* 0x000e620008000a00 */
[----:B------:R-:W2:Y:S01]  /*01c0*/  I2F.RP R19, R6 ;  /* 0x0000000600137306 */ /* 0x000ea20000209400 */
[----:B------:R-:W-:-:S07]  /*01d0*/  IABS R16, R20 ;  /* 0x0000001400107213 */ /* 0x000fce0000000000 */
[----:B------:R-:W3:Y:S08]  /*01e0*/  I2F.RP R21, R18 ;  /* 0x0000001200157306 */ /* 0x000ef00000209400 */
[----:B------:R-:W4:Y:S08]  /*01f0*/  I2F.RP R23, R16 ;  /* 0x0000001000177306 */ /* 0x000f300000209400 */
[----:B--2---:R-:W2:Y:S08]  /*0200*/  MUFU.RCP R19, R19 ;  /* 0x0000001300137308 */ /* 0x004eb00000001000 */
[----:B---3--:R-:W3:Y:S08]  /*0210*/  MUFU.RCP R21, R21 ;  /* 0x0000001500157308 */ /* 0x008ef00000001000 */
[----:B----4-:R-:W4:Y:S01]  /*0220*/  MUFU.RCP R23, R23 ;  /* 0x0000001700177308 */ /* 0x010f220000001000 */
[----:B--2---:R-:W-:-:S07]  /*0230*/  IADD3 R8, PT, PT, R19, 0xffffffe, RZ ;  /* 0x0ffffffe13087810 */ /* 0x004fce0007ffe0ff */
[----:B------:R2:W5:Y:S01]  /*0240*/  F2I.FTZ.U32.TRUNC.NTZ R9, R8 ;  /* 0x0000000800097305 */ /* 0x000562000021f000 */
[----:B---3--:R-:W-:-:S07]  /*0250*/  IADD3 R10, PT, PT, R21, 0xffffffe, RZ ;  /* 0x0ffffffe150a7810 */ /* 0x008fce0007ffe0ff */
[----:B------:R3:W1:Y:S01]  /*0260*/  F2I.FTZ.U32.TRUNC.NTZ R11, R10 ;  /* 0x0000000a000b7305 */ /* 0x000662000021f000 */
[----:B----4-:R-:W-:Y:S02]  /*0270*/  VIADD R14, R23, 0xffffffe ;  /* 0x0ffffffe170e7836 */ /* 0x010fe40000000000 */
[----:B--2---:R-:W-:Y:S01]  /*0280*/  IMAD.MOV.U32 R8, RZ, RZ, RZ ;  /* 0x000000ffff087224 */ /* 0x004fe200078e00ff */
[----:B-----5:R-:W-:-:S04]  /*0290*/  IADD3 R19, PT, PT, RZ, -R9, RZ ;  /* 0x80000009ff137210 */ /* 0x020fc80007ffe0ff */
[----:B------:R2:W4:Y:S01]  /*02a0*/  F2I.FTZ.U32.TRUNC.NTZ R15, R14 ;  /* 0x0000000e000f7305 */ /* 0x000522000021f000 */
[----:B---3--:R-:W-:Y:S02]  /*02b0*/  HFMA2 R10, -RZ, RZ, 0, 0 ;  /* 0x00000000ff0a7431 */ /* 0x008fe400000001ff */
[----:B------:R-:W-:Y:S01]  /*02c0*/  IMAD R19, R19, R6, RZ ;  /* 0x0000000613137224 */ /* 0x000fe200078e02ff */
[----:B-1----:R-:W-:-:S03]  /*02d0*/  IADD3 R21, PT, PT, RZ, -R11, RZ ;  /* 0x8000000bff157210 */ /* 0x002fc60007ffe0ff */
[----:B------:R-:W-:Y:S01]  /*02e0*/  IMAD.HI.U32 R8, R9, R19, R8 ;  /* 0x0000001309087227 */ /* 0x000fe200078e0008 */
[----:B--2---:R-:W-:-:S03]  /*02f0*/  IABS R14, R3 ;  /* 0x00000003000e7213 */ /* 0x004fc60000000000 */
[----:B------:R-:W-:Y:S01]  /*0300*/  IMAD R9, R21, R18, RZ ;  /* 0x0000001215097224 */ /* 0x000fe200078e02ff */
[----:B------:R-:W-:Y:S02]  /*0310*/  IABS R21, R5 ;  /* 0x0000000500157213 */ /* 0x000fe40000000000 */
[----:B----4-:R-:W-:Y:S01]  /*0320*/  IADD3 R23, PT, PT, RZ, -R15, RZ ;  /* 0x8000000fff177210 */ /* 0x010fe20007ffe0ff */
[----:B------:R-:W-:Y:S01]  /*0330*/  IMAD.HI.U32 R10, R11, R9, R10 ;  /* 0x000000090b0a7227 */ /* 0x000fe200078e000a */
[----:B------:R-:W-:Y:S02]  /*0340*/  MOV R9, R14 ;  /* 0x0000000e00097202 */ /* 0x000fe40000000f00 */
[----:B------:R-:W-:Y:S01]  /*0350*/  MOV R19, R23 ;  /* 0x0000001700137202 */ /* 0x000fe20000000f00 */
[----:B------:R-:W-:Y:S02]  /*0360*/  IMAD.MOV.U32 R14, RZ, RZ, RZ ;  /* 0x000000ffff0e7224 */ /* 0x000fe400078e00ff */
[----:B------:R-:W-:-:S04]  /*0370*/  IMAD.HI.U32 R10, R10, R9, RZ ;  /* 0x000000090a0a7227 */ /* 0x000fc800078e00ff */
[----:B------:R-:W-:Y:S01]  /*0380*/  IMAD R11, R19, R16, RZ ;  /* 0x00000010130b7224 */ /* 0x000fe200078e02ff */
[----:B0-----:R-:W-:Y:S02]  /*0390*/  IABS R19, R22 ;  /* 0x0000001600137213 */ /* 0x001fe40000000000 */
[----:B------:R-:W-:Y:S01]  /*03a0*/  LOP3.LUT R22, R22, R7, RZ, 0x3c, !PT ;  /* 0x0000000716167212 */ /* 0x000fe200078e3cff */
[----:B------:R-:W-:Y:S01]  /*03b0*/  IMAD.HI.U32 R15, R15, R11, R14 ;  /* 0x0000000b0f0f7227 */ /* 0x000fe200078e000e */
[----:B------:R-:W-:-:S03]  /*03c0*/  IADD3 R11, PT, PT, -R10, RZ, RZ ;  /* 0x000000ff0a0b7210 */ /* 0x000fc60007ffe1ff */
[----:B------:R-:W-:-:S04]  /*03d0*/  IMAD.HI.U32 R14, R8, R19, RZ ;  /* 0x00000013080e7227 */ /* 0x000fc800078e00ff */
[----:B------:R-:W-:Y:S01]  /*03e0*/  IMAD R9, R18, R11, R9 ;  /* 0x0000000b12097224 */ /* 0x000fe200078e0209 */
[----:B------:R-:W-:Y:S01]  /*03f0*/  IADD3 R8, PT, PT, -R14, RZ, RZ ;  /* 0x000000ff0e087210 */ /* 0x000fe20007ffe1ff */
[----:B------:R-:W-:-:S03]  /*0400*/  IMAD.HI.U32 R15, R15, R21, RZ ;  /* 0x000000150f0f7227 */ /* 0x000fc600078e00ff */
[----:B------:R-:W-:Y:S01]  /*0410*/  ISETP.GT.U32.AND P4, PT, R18, R9, PT ;  /* 0x000000091200720c */ /* 0x000fe20003f84070 */
[C---:B------:R-:W-:Y:S01]  /*0420*/  IMAD R19, R6.reuse, R8, R19 ;  /* 0x0000000806137224 */ /* 0x040fe200078e0213 */
[----:B------:R-:W-:Y:S02]  /*0430*/  IADD3 R23, PT, PT, -R15, RZ, RZ ;  /* 0x000000ff0f177210 */ /* 0x000fe40007ffe1ff */
[----:B------:R-:W-:Y:S02]  /*0440*/  LOP3.LUT R8, R3, R13, RZ, 0x3c, !PT ;  /* 0x0000000d03087212 */ /* 0x000fe400078e3cff */
[----:B------:R-:W-:Y:S01]  /*0450*/  ISETP.GT.U32.AND P3, PT, R6, R19, PT ;  /* 0x000000130600720c */ /* 0x000fe20003f64070 */
[----:B------:R-:W-:Y:S01]  /*0460*/  IMAD R11, R16, R23, R21 ;  /* 0x00000017100b7224 */ /* 0x000fe200078e0215 */
[----:B------:R-:W-:Y:S01]  /*0470*/  ISETP.GE.AND P2, PT, R8, RZ, PT ;  /* 0x000000ff0800720c */ /* 0x000fe20003f46270 */
[----:B------:R-:W-:Y:S01]  /*0480*/  HFMA2 R23, -RZ, RZ, 0, 0 ;  /* 0x00000000ff177431 */ /* 0x000fe200000001ff */
[----:B------:R-:W-:-:S02]  /*0490*/  LOP3.LUT R8, RZ, R20, RZ, 0x33, !PT ;  /* 0x00000014ff087212 */ /* 0x000fc400078e33ff */
[----:B------:R-:W-:Y:S01]  /*04a0*/  ISETP.GT.U32.AND P5, PT, R16, R11, PT ;  /* 0x0000000b1000720c */ /* 0x000fe20003fa4070 */
[----:B------:R-:W-:Y:S01]  /*04b0*/  @!P4 IMAD.IADD R9, R9, 0x1, -R18 ;  /* 0x000000010909c824 */ /* 0x000fe200078e0a12 */
[----:B------:R-:W-:Y:S02]  /*04c0*/  @!P4 IADD3 R10, PT, PT, R10, 0x1, RZ ;  /* 0x000000010a0ac810 */ /* 0x000fe40007ffe0ff */
[----:B------:R-:W-:Y:S02]  /*04d0*/  ISETP.GE.AND P4, PT, R22, RZ, PT ;  /* 0x000000ff1600720c */ /* 0x000fe40003f86270 */
[----:B------:R-:W-:Y:S01]  /*04e0*/  ISETP.GE.U32.AND P6, PT, R9, R18, PT ;  /* 0x000000120900720c */ /* 0x000fe20003fc6070 */
[----:B------:R-:W-:Y:S01]  /*04f0*/  @!P3 VIADD R14, R14, 0x1 ;  /* 0x000000010e0eb836 */ /* 0x000fe20000000000 */
[----:B------:R-:W-:-:S04]  /*0500*/  @!P3 IADD3 R19, PT, PT, R19, -R6, RZ ;  /* 0x800000061313b210 */ /* 0x000fc80007ffe0ff */
[----:B------:R-:W-:Y:S02]  /*0510*/  ISETP.GE.U32.AND P1, PT, R19, R6, PT ;  /* 0x000000061300720c */ /* 0x000fe40003f26070 */
[----:B------:R-:W-:Y:S02]  /*0520*/  @!P5 IADD3 R11, PT, PT, R11, -R16, RZ ;  /* 0x800000100b0bd210 */ /* 0x000fe40007ffe0ff */
[----:B------:R-:W-:Y:S02]  /*0530*/  LOP3.LUT R6, R5, R20, RZ, 0x3c, !PT ;  /* 0x0000001405067212 */ /* 0x000fe400078e3cff */
[----:B------:R-:W-:Y:S02]  /*0540*/  ISETP.GE.U32.AND P0, PT, R11, R16, PT ;  /* 0x000000100b00720c */ /* 0x000fe40003f06070 */
[----:B------:R-:W-:Y:S02]  /*0550*/  @P6 IADD3 R10, PT, PT, R10, 0x1, RZ ;  /* 0x000000010a0a6810 */ /* 0x000fe40007ffe0ff */
[----:B------:R-:W-:-:S02]  /*0560*/  ISETP.NE.AND P6, PT, R7, RZ, PT ;  /* 0x000000ff0700720c */ /* 0x000fc40003fc5270 */
[----:B------:R-:W-:Y:S01]  /*0570*/  ISETP.GE.AND P3, PT, R6, RZ, PT ;  /* 0x000000ff0600720c */ /* 0x000fe20003f66270 */
[----:B------:R-:W-:Y:S01]  /*0580*/  @P1 VIADD R14, R14, 0x1 ;  /* 0x000000010e0e1836 */ /* 0x000fe20000000000 */
[----:B------:R-:W-:Y:S02]  /*0590*/  @!P5 IADD3 R15, PT, PT, R15, 0x1, RZ ;  /* 0x000000010f0fd810 */ /* 0x000fe40007ffe0ff */
[----:B------:R-:W-:Y:S02]  /*05a0*/  ISETP.NE.AND P5, PT, R20, RZ, PT ;  /* 0x000000ff1400720c */ /* 0x000fe40003fa5270 */
[----:B------:R-:W-:Y:S02]  /*05b0*/  MOV R6, R14 ;  /* 0x0000000e00067202 */ /* 0x000fe40000000f00 */
[----:B------:R-:W-:Y:S02]  /*05c0*/  @P0 IADD3 R15, PT, PT, R15, 0x1, RZ ;  /* 0x000000010f0f0810 */ /* 0x000fe40007ffe0ff */
[----:B------:R-:W-:-:S02]  /*05d0*/  @!P4 IADD3 R6, PT, PT, -R6, RZ, RZ ;  /* 0x000000ff0606c210 */ /* 0x000fc40007ffe1ff */
[----:B------:R-:W-:Y:S02]  /*05e0*/  MOV R19, R15 ;  /* 0x0000000f00137202 */ /* 0x000fe40000000f00 */
[----:B------:R-:W-:Y:S02]  /*05f0*/  @!P6 LOP3.LUT R6, RZ, R7, RZ, 0x33, !PT ;  /* 0x00000007ff06e212 */ /* 0x000fe400078e33ff */
[----:B------:R-:W-:Y:S01]  /*0600*/  MOV R15, R10 ;  /* 0x0000000a000f7202 */ /* 0x000fe20000000f00 */
[----:B------:R-:W-:Y:S01]  /*0610*/  @!P3 IMAD.MOV R19, RZ, RZ, -R19 ;  /* 0x000000ffff13b224 */ /* 0x000fe200078e0a13 */
[----:B------:R-:W-:Y:S02]  /*0620*/  ISETP.GE.AND P1, PT, R6, 0x1, PT ;  /* 0x000000010600780c */ /* 0x000fe40003f26270 */
[----:B------:R-:W-:Y:S02]  /*0630*/  ISETP.NE.AND P0, PT, R13, RZ, PT ;  /* 0x000000ff0d00720c */ /* 0x000fe40003f05270 */
[----:B------:R-:W-:-:S02]  /*0640*/  LOP3.LUT R10, RZ, R13, RZ, 0x33, !PT ;  /* 0x0000000dff0a7212 */ /* 0x000fc400078e33ff */
[----:B------:R-:W-:Y:S02]  /*0650*/  @!P2 IADD3 R15, PT, PT, -R15, RZ, RZ ;  /* 0x000000ff0f0fa210 */ /* 0x000fe40007ffe1ff */
[----:B------:R-:W-:Y:S02]  /*0660*/  SEL R19, R8, R19, !P5 ;  /* 0x0000001308137207 */ /* 0x000fe40006800000 */
[----:B------:R-:W-:Y:S02]  /*0670*/  SEL R14, R10, R15, !P0 ;  /* 0x0000000f0a0e7207 */ /* 0x000fe40004000000 */
[----:B------:R-:W-:-:S03]  /*0680*/  IADD3 R20, PT, PT, R20, -0x1, RZ ;  /* 0xffffffff14147810 */ /* 0x000fc60007ffe0ff */
[----:B------:R-:W-:Y:S01]  /*0690*/  IMAD.IADD R14, R14, 0x1, R19 ;  /* 0x000000010e0e7824 */ /* 0x000fe200078e0213 */
[----:B------:R-:W-:-:S05]  /*06a0*/  IADD3 R15, PT, PT, R20, R13, RZ ;  /* 0x0000000d140f7210 */ /* 0x000fca0007ffe0ff */
[----:B------:R-:W-:Y:S01]  /*06b0*/  IMAD R7, R15, R14, RZ ;  /* 0x0000000e0f077224 */ /* 0x000fe200078e02ff */
[----:B------:R-:W-:Y:S06]  /*06c0*/  @!P1 BRA `(.L_x_0) ;  /* 0x00000008003c9947 */ /* 0x000fec0003800000 */
[----:B------:R-:W-:Y:S02]  /*06d0*/  ISETP.GE.AND P4, PT, R3, RZ, PT ;  /* 0x000000ff0300720c */ /* 0x000fe40003f86270 */
[----:B------:R-:W-:Y:S01]  /*06e0*/  ISETP.GT.U32.AND P3, PT, R18, R9, PT ;  /* 0x000000091200720c */ /* 0x000fe20003f64070 */
[----:B------:R-:W-:Y:S01]  /*06f0*/  IMAD.IADD R18, R9, 0x1, -R18 ;  /* 0x0000000109127824 */ /* 0x000fe200078e0a12 */
[----:B------:R-:W-:Y:S02]  /*0700*/  ISETP.GE.AND P2, PT, R5, RZ, PT ;  /* 0x000000ff0500720c */ /* 0x000fe40003f46270 */
[----:B------:R-:W-:Y:S02]  /*0710*/  ISETP.GT.U32.AND P1, PT, R16, R11, PT ;  /* 0x0000000b1000720c */ /* 0x000fe40003f24070 */
[----:B------:R-:W-:Y:S02]  /*0720*/  SEL R9, R18, R9, !P3 ;  /* 0x0000000912097207 */ /* 0x000fe40005800000 */
[----:B------:R-:W-:-:S02]  /*0730*/  IADD3 R16, PT, PT, R11, -R16, RZ ;  /* 0x800000100b107210 */ /* 0x000fc40007ffe0ff */
[----:B------:R-:W-:Y:S02]  /*0740*/  IADD3 R15, PT, PT, R15, R12, RZ ;  /* 0x0000000c0f0f7210 */ /* 0x000fe40007ffe0ff */
[----:B------:R-:W-:Y:S02]  /*0750*/  @!P4 IADD3 R9, PT, PT, -R9, RZ, RZ ;  /* 0x000000ff0909c210 */ /* 0x000fe40007ffe1ff */
[----:B------:R-:W-:Y:S01]  /*0760*/  SEL R11, R16, R11, !P1 ;  /* 0x0000000b100b7207 */ /* 0x000fe20004800000 */
[----:B------:R-:W-:Y:S01]  /*0770*/  IMAD R19, R20, R15, RZ ;  /* 0x0000000f14137224 */ /* 0x000fe200078e02ff */
[----:B------:R-:W-:Y:S02]  /*0780*/  SEL R9, R10, R9, !P0 ;  /* 0x000000090a097207 */ /* 0x000fe40004000000 */
[----:B------:R-:W-:Y:S02]  /*0790*/  ISETP.GE.U32.AND P0, PT, R6, 0x8, PT ;  /* 0x000000080600780c */ /* 0x000fe40003f06070 */
[----:B------:R-:W-:-:S02]  /*07a0*/  @!P2 IADD3 R11, PT, PT, -R11, RZ, RZ ;  /* 0x000000ff0b0ba210 */ /* 0x000fc40007ffe1ff */
[----:B------:R-:W-:Y:S02]  /*07b0*/  MOV R23, RZ ;  /* 0x000000ff00177202 */ /* 0x000fe40000000f00 */
[----:B------:R-:W-:Y:S01]  /*07c0*/  SEL R14, R8, R11, !P5 ;  /* 0x0000000b080e7207 */ /* 0x000fe20006800000 */
[----:B------:R-:W-:Y:S01]  /*07d0*/  IMAD R8, R20, R15, R2 ;  /* 0x0000000f14087224 */ /* 0x000fe200078e0202 */
[----:B------:R-:W-:-:S03]  /*07e0*/  MOV R10, RZ ;  /* 0x000000ff000a7202 */ /* 0x000fc60000000f00 */
[----:B------:R-:W-:Y:S02]  /*07f0*/  IMAD.IADD R14, R14, 0x1, R9 ;  /* 0x000000010e0e7824 */ /* 0x000fe400078e0209 */
[----:B------:R-:W-:-:S03]  /*0800*/  IMAD R9, R0, R6, RZ ;  /* 0x0000000600097224 */ /* 0x000fc600078e02ff */
[----:B------:R-:W-:Y:S01]  /*0810*/  IADD3 R11, PT, PT, R7, R14, RZ ;  /* 0x0000000e070b7210 */ /* 0x000fe20007ffe0ff */
[----:B------:R-:W-:Y:S06]  /*0820*/  @!P0 BRA `(.L_x_1) ;  /* 0x0000000000ec8947 */ /* 0x000fec0003800000 */
[C---:B------:R-:W-:Y:S01]  /*0830*/  IMAD R13, R6.reuse, R13, RZ ;  /* 0x0000000d060d7224 */ /* 0x040fe200078e02ff */
[----:B------:R-:W-:Y:S01]  /*0840*/  MOV R23, RZ ;  /* 0x000000ff00177202 */ /* 0x000fe20000000f00 */
[----:B------:R-:W-:Y:S02]  /*0850*/  IMAD R14, R9, R8, R14 ;  /* 0x00000008090e7224 */ /* 0x000fe400078e020e */
[----:B------:R-:W-:Y:S01]  /*0860*/  IMAD R13, R13, R12, RZ ;  /* 0x0000000c0d0d7224 */ /* 0x000fe200078e02ff */
[----:B------:R-:W-:Y:S01]  /*0870*/  LOP3.LUT R12, R6, 0x7ffffff8, RZ, 0xc0, !PT ;  /* 0x7ffffff8060c7812 */ /* 0x000fe200078ec0ff */
[----:B------:R-:W-:Y:S01]  /*0880*/  IMAD.SHL.U32 R10, R2, 0x8, RZ ;  /* 0x00000008020a7824 */ /* 0x000fe200078e00ff */
[----:B------:R-:W-:Y:S01]  /*0890*/  IADD3 R7, PT, PT, R7, R14, RZ ;  /* 0x0000000e07077210 */ /* 0x000fe20007ffe0ff */
[----:B------:R-:W-:Y:S01]  /*08a0*/  IMAD R13, R0, R13, R17 ;  /* 0x0000000d000d7224 */ /* 0x000fe200078e0211 */
[----:B------:R-:W-:Y:S02]  /*08b0*/  IADD3 R25, PT, PT, -R12, RZ, RZ ;  /* 0x000000ff0c197210 */ /* 0x000fe40007ffe1ff */
[----:B------:R-:W-:Y:S01]  /*08c0*/  LEA R24, R19, R10, 0x3 ;  /* 0x0000000a13187211 */ /* 0x000fe200078e18ff */
[----:B------:R-:W-:-:S07]  /*08d0*/  VIADD R13, R13, UR4 ;  /* 0x000000040d0d7c36 */ /* 0x000fce0008000000 */
.L_x_2:
[----:B------:R-:W0:Y:S08]  /*08e0*/  LDC.64 R14, c[0x0][0x388] ;  /* 0x0000e200ff0e7b82 */ /* 0x000e300000000a00 */
[----:B------:R-:W1:Y:S01]  /*08f0*/  LDC.64 R28, c[0x0][0x398] ;  /* 0x0000e600ff1c7b82 */ /* 0x000e620000000a00 */
[----:B0-----:R-:W-:-:S05]  /*0900*/  IMAD.WIDE R14, R13, 0x4, R14 ;  /* 0x000000040d0e7825 */ /* 0x001fca00078e020e */
[----:B------:R0:W2:Y:S01]  /*0910*/  LDG.E R22, desc[UR6][R14.64] ;  /* 0x000000060e167981 */ /* 0x0000a2000c1e1900 */
[----:B-1----:R-:W-:-:S05]  /*0920*/  IMAD.WIDE R28, R7, 0x4, R28 ;  /* 0x00000004071c7825 */ /* 0x002fca00078e021c */
[----:B------:R-:W2:Y:S01]  /*0930*/  LDG.E R26, desc[UR6][R28.64] ;  /* 0x000000061c1a7981 */ /* 0x000ea2000c1e1900 */
[----:B------:R-:W-:-:S04]  /*0940*/  IMAD.WIDE R20, R8, 0x4, R28 ;  /* 0x0000000408147825 */ /* 0x000fc800078e021c */
[C---:B0-----:R-:W-:Y:S01]  /*0950*/  IMAD.WIDE R14, R2.reuse, 0x4, R14 ;  /* 0x00000004020e7825 */ /* 0x041fe200078e020e */
[----:B------:R0:W3:Y:S04]  /*0960*/  LDG.E R19, desc[UR6][R20.64] ;  /* 0x0000000614137981 */ /* 0x0000e8000c1e1900 */
[----:B------:R1:W3:Y:S01]  /*0970*/  LDG.E R18, desc[UR6][R14.64] ;  /* 0x000000060e127981 */ /* 0x0002e2000c1e1900 */
[----:B------:R-:W-:-:S04]  /*0980*/  IMAD.WIDE R16, R2, 0x4, R14 ;  /* 0x0000000402107825 */ /* 0x000fc800078e020e */
[----:B0-----:R-:W-:-:S05]  /*0990*/  IMAD.WIDE R20, R8, 0x4, R20 ;  /* 0x0000000408147825 */ /* 0x001fca00078e0214 */
[----:B------:R-:W4:Y:S01]  /*09a0*/  LDG.E R27, desc[UR6][R20.64] ;  /* 0x00000006141b7981 */ /* 0x000f22000c1e1900 */
[----:B-1----:R-:W-:-:S05]  /*09b0*/  IMAD.WIDE R14, R8, 0x4, R20 ;  /* 0x00000004080e7825 */ /* 0x002fca00078e0214 */
[----:B------:R-:W5:Y:S01]  /*09c0*/  LDG.E R29, desc[UR6][R14.64] ;  /* 0x000000060e1d7981 */ /* 0x000f62000c1e1900 */
[----:B--2---:R-:W-:-:S03]  /*09d0*/  FFMA R23, R22, R26, R23 ;  /* 0x0000001a16177223 */ /* 0x004fc60000000017 */
[----:B------:R0:W4:Y:S02]  /*09e0*/  LDG.E R26, desc[UR6][R16.64] ;  /* 0x00000006101a7981 */ /* 0x000124000c1e1900 */
[----:B0-----:R-:W-:-:S05]  /*09f0*/  IMAD.WIDE R16, R2, 0x4, R16 ;  /* 0x0000000402107825 */ /* 0x001fca00078e0210 */
[----:B------:R0:W5:Y:S01]  /*0a00*/  LDG.E R28, desc[UR6][R16.64] ;  /* 0x00000006101c7981 */ /* 0x000162000c1e1900 */
[----:B---3--:R-:W-:Y:S01]  /*0a10*/  FFMA R21, R18, R19, R23 ;  /* 0x0000001312157223 */ /* 0x008fe20000000017 */
[----:B------:R-:W-:-:S04]  /*0a20*/  IMAD.WIDE R18, R2, 0x4, R16 ;  /* 0x0000000402127825 */ /* 0x000fc800078e0210 */
[----:B------:R-:W-:-:S04]  /*0a30*/  IMAD.WIDE R22, R8, 0x4, R14 ;  /* 0x0000000408167825 */ /* 0x000fc800078e020e */
[----:B----4-:R-:W-:Y:S01]  /*0a40*/  FFMA R21, R26, R27, R21 ;  /* 0x0000001b1a157223 */ /* 0x010fe20000000015 */
[C---:B------:R-:W-:Y:S02]  /*0a50*/  IMAD.WIDE R26, R2.reuse, 0x4, R18 ;  /* 0x00000004021a7825 */ /* 0x040fe400078e0212 */
[----:B------:R-:W2:Y:S02]  /*0a60*/  LDG.E R19, desc[UR6][R18.64] ;  /* 0x0000000612137981 */ /* 0x000ea4000c1e1900 */
[----:B0-----:R-:W-:-:S05]  /*0a70*/  IMAD.WIDE R16, R2, 0x4, R26 ;  /* 0x0000000402107825 */ /* 0x001fca00078e021a */
[----:B------:R0:W3:Y:S01]  /*0a80*/  LDG.E R18, desc[UR6][R16.64] ;  /* 0x0000000610127981 */ /* 0x0000e2000c1e1900 */
[----:B-----5:R-:W-:Y:S01]  /*0a90*/  FFMA R20, R28, R29, R21 ;  /* 0x0000001d1c147223 */ /* 0x020fe20000000015 */
[C---:B------:R-:W-:Y:S02]  /*0aa0*/  IMAD.WIDE R28, R8.reuse, 0x4, R22 ;  /* 0x00000004081c7825 */ /* 0x040fe400078e0216 */
[----:B------:R-:W4:Y:S04]  /*0ab0*/  LDG.E R21, desc[UR6][R26.64] ;  /* 0x000000061a157981 */ /* 0x000f28000c1e1900 */
[----:B------:R-:W2:Y:S01]  /*0ac0*/  LDG.E R22, desc[UR6][R22.64] ;  /* 0x0000000616167981 */ /* 0x000ea2000c1e1900 */
[----:B------:R-:W-:-:S03]  /*0ad0*/  IMAD.WIDE R14, R8, 0x4, R28 ;  /* 0x00000004080e7825 */ /* 0x000fc600078e021c */
[----:B------:R-:W4:Y:S01]  /*0ae0*/  LDG.E R28, desc[UR6][R28.64] ;  /* 0x000000061c1c7981 */ /* 0x000f22000c1e1900 */
[----:B0-----:R-:W-:-:S03]  /*0af0*/  IMAD.WIDE R16, R2, 0x4, R16 ;  /* 0x0000000402107825 */ /* 0x001fc600078e0210 */
[----:B------:R0:W3:Y:S04]  /*0b00*/  LDG.E R23, desc[UR6][R14.64] ;  /* 0x000000060e177981 */ /* 0x0000e8000c1e1900 */
[----:B------:R-:W5:Y:S01]  /*0b10*/  LDG.E R16, desc[UR6][R16.64] ;  /* 0x0000000610107981 */ /* 0x000f62000c1e1900 */
[----:B0-----:R-:W-:-:S06]  /*0b20*/  IMAD.WIDE R14, R8, 0x4, R14 ;  /* 0x00000004080e7825 */ /* 0x001fcc00078e020e */
[----:B------:R-:W5:Y:S01]  /*0b30*/  LDG.E R14, desc[UR6][R14.64] ;  /* 0x000000060e0e7981 */ /* 0x000f62000c1e1900 */
[----:B------:R-:W-:-:S04]  /*0b40*/  IADD3 R25, PT, PT, R25, 0x8, RZ ;  /* 0x0000000819197810 */ /* 0x000fc80007ffe0ff */
[----:B------:R-:W-:Y:S02]  /*0b50*/  ISETP.NE.AND P0, PT, R25, RZ, PT ;  /* 0x000000ff1900720c */ /* 0x000fe40003f05270 */
[----:B------:R-:W-:Y:S02]  /*0b60*/  IADD3 R13, PT, PT, R10, R13, RZ ;  /* 0x0000000d0a0d7210 */ /* 0x000fe40007ffe0ff */
[----:B------:R-:W-:Y:S01]  /*0b70*/  IADD3 R7, PT, PT, R24, R7, RZ ;  /* 0x0000000718077210 */ /* 0x000fe20007ffe0ff */
[----:B--2---:R-:W-:-:S04]  /*0b80*/  FFMA R20, R19, R22, R20 ;  /* 0x0000001613147223 */ /* 0x004fc80000000014 */
[----:B----4-:R-:W-:-:S04]  /*0b90*/  FFMA R21, R21, R28, R20 ;  /* 0x0000001c15157223 */ /* 0x010fc80000000014 */
[----:B---3--:R-:W-:-:S04]  /*0ba0*/  FFMA R23, R18, R23, R21 ;  /* 0x0000001712177223 */ /* 0x008fc80000000015 */
[----:B-----5:R-:W-:Y:S01]  /*0bb0*/  FFMA R23, R16, R14, R23 ;  /* 0x0000000e10177223 */ /* 0x020fe20000000017 */
[----:B------:R-:W-:Y:S06]  /*0bc0*/  @P0 BRA `(.L_x_2) ;  /* 0xfffffffc00440947 */ /* 0x000fec000383ffff */
[----:B------:R-:W-:-:S07]  /*0bd0*/  MOV R10, R12 ;  /* 0x0000000c000a7202 */ /* 0x000fce0000000f00 */
.L_x_1:
[----:B------:R-:W-:-:S13]  /*0be0*/  LOP3.LUT P0, R12, R6, 0x7, RZ, 0xc0, !PT ;  /* 0x00000007060c7812 */ /* 0x000fda000780c0ff */
[----:B------:R-:W-:Y:S05]  /*0bf0*/  @!P0 BRA `(.L_x_0) ;  /* 0x0000000000f08947 */ /* 0x000fea0003800000 */
[----:B------:R-:W-:Y:S02]  /*0c00*/  ISETP.GE.U32.AND P0, PT, R12, 0x4, PT ;  /* 0x000000040c00780c */ /* 0x000fe40003f06070 */
[----:B------:R-:W-:-:S04]  /*0c10*/  LOP3.LUT R7, R6, 0x3, RZ, 0xc0, !PT ;  /* 0x0000000306077812 */ /* 0x000fc800078ec0ff */
[----:B------:R-:W-:-:S07]  /*0c20*/  ISETP.NE.AND P1, PT, R7, RZ, PT ;  /* 0x000000ff0700720c */ /* 0x000fce0003f25270 */
[----:B------:R-:W-:Y:S06]  /*0c30*/  @!P0 BRA `(.L_x_3) ;  /* 0x0000000000688947 */ /* 0x000fec0003800000 */
[----:B------:R-:W0:Y:S01]  /*0c40*/  LDC.64 R16, c[0x0][0x388] ;  /* 0x0000e200ff107b82 */ /* 0x000e220000000a00 */
[----:B------:R-:W-:-:S04]  /*0c50*/  IMAD.IADD R12, R9, 0x1, R10 ;  /* 0x00000001090c7824 */ /* 0x000fc800078e020a */
[----:B------:R-:W-:Y:S02]  /*0c60*/  IMAD R13, R2, R12, R3 ;  /* 0x0000000c020d7224 */ /* 0x000fe400078e0203 */
[----:B------:R-:W-:Y:S01]  /*0c70*/  IMAD R15, R12, R8, R11 ;  /* 0x000000080c0f7224 */ /* 0x000fe200078e020b */
[----:B------:R-:W1:Y:S01]  /*0c80*/  LDC.64 R18, c[0x0][0x398] ;  /* 0x0000e600ff127b82 */ /* 0x000e620000000a00 */
[----:B0-----:R-:W-:-:S04]  /*0c90*/  IMAD.WIDE R16, R13, 0x4, R16 ;  /* 0x000000040d107825 */ /* 0x001fc800078e0210 */
[----:B------:R-:W-:Y:S02]  /*0ca0*/  IMAD.WIDE R12, R2, 0x4, R16 ;  /* 0x00000004020c7825 */ /* 0x000fe400078e0210 */
[----:B------:R-:W2:Y:S02]  /*0cb0*/  LDG.E R16, desc[UR6][R16.64] ;  /* 0x0000000610107981 */ /* 0x000ea4000c1e1900 */
[----:B-1----:R-:W-:-:S04]  /*0cc0*/  IMAD.WIDE R18, R15, 0x4, R18 ;  /* 0x000000040f127825 */ /* 0x002fc800078e0212 */
[----:B------:R-:W-:Y:S02]  /*0cd0*/  IMAD.WIDE R14, R8, 0x4, R18 ;  /* 0x00000004080e7825 */ /* 0x000fe400078e0212 */
[----:B------:R-:W2:Y:S02]  /*0ce0*/  LDG.E R18, desc[UR6][R18.64] ;  /* 0x0000000612127981 */ /* 0x000ea4000c1e1900 */
[----:B------:R-:W-:Y:S02]  /*0cf0*/  IMAD.WIDE R20, R2, 0x4, R12 ;  /* 0x0000000402147825 */ /* 0x000fe400078e020c */
[----:B------:R-:W3:Y:S02]  /*0d00*/  LDG.E R12, desc[UR6][R12.64] ;  /* 0x000000060c0c7981 */ /* 0x000ee4000c1e1900 */
[----:B------:R-:W-:Y:S02]  /*0d10*/  IMAD.WIDE R24, R8, 0x4, R14 ;  /* 0x0000000408187825 */ /* 0x000fe400078e020e */
[----:B------:R-:W3:Y:S02]  /*0d20*/  LDG.E R14, desc[UR6][R14.64] ;  /* 0x000000060e0e7981 */ /* 0x000ee4000c1e1900 */
[----:B------:R-:W-:-:S02]  /*0d30*/  IMAD.WIDE R26, R2, 0x4, R20 ;  /* 0x00000004021a7825 */ /* 0x000fc400078e0214 */
[----:B------:R-:W4:Y:S02]  /*0d40*/  LDG.E R22, desc[UR6][R20.64] ;  /* 0x0000000614167981 */ /* 0x000f24000c1e1900 */
[----:B------:R-:W-:Y:S02]  /*0d50*/  IMAD.WIDE R28, R8, 0x4, R24 ;  /* 0x00000004081c7825 */ /* 0x000fe400078e0218 */
[----:B------:R-:W4:Y:S04]  /*0d60*/  LDG.E R24, desc[UR6][R24.64] ;  /* 0x0000000618187981 */ /* 0x000f28000c1e1900 */
[----:B------:R-:W5:Y:S04]  /*0d70*/  LDG.E R26, desc[UR6][R26.64] ;  /* 0x000000061a1a7981 */ /* 0x000f68000c1e1900 */
[----:B------:R-:W5:Y:S01]  /*0d80*/  LDG.E R28, desc[UR6][R28.64] ;  /* 0x000000061c1c7981 */ /* 0x000f62000c1e1900 */
[----:B------:R-:W-:Y:S01]  /*0d90*/  IADD3 R10, PT, PT, R10, 0x4, RZ ;  /* 0x000000040a0a7810 */ /* 0x000fe20007ffe0ff */
[----:B--2---:R-:W-:-:S04]  /*0da0*/  FFMA R23, R16, R18, R23 ;  /* 0x0000001210177223 */ /* 0x004fc80000000017 */
[----:B---3--:R-:W-:-:S04]  /*0db0*/  FFMA R23, R12, R14, R23 ;  /* 0x0000000e0c177223 */ /* 0x008fc80000000017 */
[----:B----4-:R-:W-:-:S04]  /*0dc0*/  FFMA R23, R22, R24, R23 ;  /* 0x0000001816177223 */ /* 0x010fc80000000017 */
[----:B-----5:R-:W-:-:S07]  /*0dd0*/  FFMA R23, R26, R28, R23 ;  /* 0x0000001c1a177223 */ /* 0x020fce0000000017 */
.L_x_3:
[----:B------:R-:W-:Y:S05]  /*0de0*/  @!P1 BRA `(.L_x_0) ;  /* 0x0000000000749947 */ /* 0x000fea0003800000 */
[----:B------:R-:W-:Y:S02]  /*0df0*/  ISETP.NE.AND P0, PT, R7, 0x1, PT ;  /* 0x000000010700780c */ /* 0x000fe40003f05270 */
[----:B------:R-:W-:-:S04]  /*0e00*/  LOP3.LUT R6, R6, 0x1, RZ, 0xc0, !PT ;  /* 0x0000000106067812 */ /* 0x000fc800078ec0ff */
[----:B------:R-:W-:-:S07]  /*0e10*/  ISETP.NE.U32.AND P1, PT, R6, 0x1, PT ;  /* 0x000000010600780c */ /* 0x000fce0003f25070 */
[----:B------:R-:W0:Y:S01]  /*0e20*/  @P0 LDC.64 R14, c[0x0][0x388] ;  /* 0x0000e200ff0e0b82 */ /* 0x000e220000000a00 */
[----:B------:R-:W-:Y:S02]  /*0e30*/  @P0 IADD3 R18, PT, PT, R9, R10, RZ ;  /* 0x0000000a09120210 */ /* 0x000fe40007ffe0ff */
[----:B------:R-:W-:-:S03]  /*0e40*/  @P0 IADD3 R10, PT, PT, R10, 0x2, RZ ;  /* 0x000000020a0a0810 */ /* 0x000fc60007ffe0ff */
[----:B------:R-:W-:Y:S01]  /*0e50*/  @P0 IMAD R19, R2, R18, R3 ;  /* 0x0000001202130224 */ /* 0x000fe200078e0203 */
[----:B------:R-:W-:Y:S01]  /*0e60*/  @!P1 IADD3 R9, PT, PT, R9, R10, RZ ;  /* 0x0000000a09099210 */ /* 0x000fe20007ffe0ff */
[----:B------:R-:W1:Y:S01]  /*0e70*/  @P0 LDC.64 R16, c[0x0][0x398] ;  /* 0x0000e600ff100b82 */ /* 0x000e620000000a00 */
[----:B------:R-:W-:-:S07]  /*0e80*/  @P0 IMAD R21, R18, R8, R11 ;  /* 0x0000000812150224 */ /* 0x000fce00078e020b */
[----:B------:R-:W2:Y:S08]  /*0e90*/  @!P1 LDC.64 R6, c[0x0][0x388] ;  /* 0x0000e200ff069b82 */ /* 0x000eb00000000a00 */
[----:B------:R-:W3:Y:S01]  /*0ea0*/  @!P1 LDC.64 R12, c[0x0][0x398] ;  /* 0x0000e600ff0c9b82 */ /* 0x000ee20000000a00 */
[----:B0-----:R-:W-:-:S05]  /*0eb0*/  @P0 IMAD.WIDE R14, R19, 0x4, R14 ;  /* 0x00000004130e0825 */ /* 0x001fca00078e020e */
[----:B------:R-:W4:Y:S01]  /*0ec0*/  @P0 LDG.E R10, desc[UR6][R14.64] ;  /* 0x000000060e0a0981 */ /* 0x000f22000c1e1900 */
[----:B-1----:R-:W-:-:S04]  /*0ed0*/  @P0 IMAD.WIDE R16, R21, 0x4, R16 ;  /* 0x0000000415100825 */ /* 0x002fc800078e0210 */
[----:B------:R-:W-:Y:S02]  /*0ee0*/  @!P1 IMAD R21, R9, R8, R11 ;  /* 0x0000000809159224 */ /* 0x000fe400078e020b */
[C---:B------:R-:W-:Y:S02]  /*0ef0*/  @!P1 IMAD R11, R2.reuse, R9, R3 ;  /* 0x00000009020b9224 */ /* 0x040fe400078e0203 */
[----:B------:R-:W-:-:S04]  /*0f00*/  @P0 IMAD.WIDE R18, R2, 0x4, R14 ;  /* 0x0000000402120825 */ /* 0x000fc800078e020e */
[----:B------:R-:W-:Y:S02]  /*0f10*/  @P0 IMAD.WIDE R8, R8, 0x4, R16 ;  /* 0x0000000408080825 */ /* 0x000fe400078e0210 */
[----:B------:R-:W4:Y:S02]  /*0f20*/  @P0 LDG.E R16, desc[UR6][R16.64] ;  /* 0x0000000610100981 */ /* 0x000f24000c1e1900 */
[----:B--2---:R-:W-:Y:S02]  /*0f30*/  @!P1 IMAD.WIDE R6, R11, 0x4, R6 ;  /* 0x000000040b069825 */ /* 0x004fe400078e0206 */
[----:B------:R-:W2:Y:S02]  /*0f40*/  @P0 LDG.E R19, desc[UR6][R18.64] ;  /* 0x0000000612130981 */ /* 0x000ea4000c1e1900 */
[----:B---3--:R-:W-:Y:S02]  /*0f50*/  @!P1 IMAD.WIDE R12, R21, 0x4, R12 ;  /* 0x00000004150c9825 */ /* 0x008fe400078e020c */
[----:B------:R-:W2:Y:S04]  /*0f60*/  @P0 LDG.E R8, desc[UR6][R8.64] ;  /* 0x0000000608080981 */ /* 0x000ea8000c1e1900 */
[----:B------:R-:W3:Y:S04]  /*0f70*/  @!P1 LDG.E R6, desc[UR6][R6.64] ;  /* 0x0000000606069981 */ /* 0x000ee8000c1e1900 */
[----:B------:R-:W3:Y:S01]  /*0f80*/  @!P1 LDG.E R12, desc[UR6][R12.64] ;  /* 0x000000060c0c9981 */ /* 0x000ee2000c1e1900 */
[----:B----4-:R-:W-:-:S04]  /*0f90*/  @P0 FFMA R10, R10, R16, R23 ;  /* 0x000000100a0a0223 */ /* 0x010fc80000000017 */
[----:B--2---:R-:W-:-:S04]  /*0fa0*/  @P0 FFMA R23, R19, R8, R10 ;  /* 0x0000000813170223 */ /* 0x004fc8000000000a */
[----:B---3--:R-:W-:-:S07]  /*0fb0*/  @!P1 FFMA R23, R6, R12, R23 ;  /* 0x0000000c06179223 */ /* 0x008fce0000000017 */
.L_x_0:
[----:B------:R-:W0:Y:S01]  /*0fc0*/  LDC.64 R6, c[0x0][0x380] ;  /* 0x0000e000ff067b82 */ /* 0x000e220000000a00 */
[----:B------:R-:W-:-:S04]  /*0fd0*/  IMAD R0, R0, R4, R5 ;  /* 0x0000000400007224 */ /* 0x000fc800078e0205 */
[----:B------:R-:W-:-:S04]  /*0fe0*/  IMAD R3, R2, R0, R3 ;  /* 0x0000000002037224 */ /* 0x000fc800078e0203 */
[----:B0-----:R-:W-:-:S05]  /*0ff0*/  IMAD.WIDE R2, R3, 0x4, R6 ;  /* 0x0000000403027825 */ /* 0x001fca00078e0206 */
[----:B------:R-:W-:Y:S01]  /*1000*/  STG.E desc[UR6][R2.64], R23 ;  /* 0x0000001702007986 */ /* 0x000fe2000c101906 */
[----:B------:R-:W-:Y:S05]  /*1010*/  EXIT ;  /* 0x000000000000794d */ /* 0x000fea0003800000 */
.L_x_4:
[----:B------:R-:W-:-:S00]  /*1020*/  BRA `(.L_x_4) ;  /* 0xfffffffc00fc7947 */ /* 0x000fc0000383ffff */
[----:B------:R-:W-:-:S00]  /*1030*/  NOP ;  /* 0x0000000000007918 */ /* 0x000fc00000000000 */
        /* <DEDUP_REMOVED lines=12> */
.L_x_10:


//--------------------- .text._Z17applyAttnBackwardPfS_PKfS1_S1_iiiiii --------------------------
	.section	.text._Z17applyAttnBackwardPfS_PKfS1_S1_iiiiii,"ax",@progbits
	.align	128
        .global         _Z17applyAttnBackwardPfS_PKfS1_S1_iiiiii
        .type           _Z17applyAttnBackwardPfS_PKfS1_S1_iiiiii,@function
        .size           _Z17applyAttnBackwardPfS_PKfS1_S1_iiiiii,(.L_x_11 - _Z17applyAttnBackwardPfS_PKfS1_S1_iiiiii)
        .other          _Z17applyAttnBackwardPfS_PKfS1_S1_iiiiii,@"STO_CUDA_ENTRY STV_DEFAULT"
_Z17applyAttnBackwardPfS_PKfS1_S1_iiiiii:
.text._Z17applyAttnBackwardPfS_PKfS1_S1_iiiiii:
[----:B------:R-:W-:Y:S08]  /*0000*/  LDC R1, c[0x0][0x37c] ;  /* 0x0000df00ff017b82 */ /* 0x000ff00000000800 */
[----:B------:R-:W0:Y:S01]  /*0010*/  LDC R4, c[0x0][0x3ac] ;  /* 0x0000eb00ff047b82 */ /* 0x000e220000000800 */
[----:B------:R-:W1:Y:S01]  /*0020*/  S2R R23, SR_TID.X ;  /* 0x0000000000177919 */ /* 0x000e620000002100 */
[----:B------:R-:W2:Y:S01]  /*0030*/  LDCU UR5, c[0x0][0x360] ;  /* 0x00006c00ff0577ac */ /* 0x000ea20008000800 */
[----:B------:R-:W3:Y:S05]  /*0040*/  LDCU.64 UR8, c[0x0][0x3b8] ;  /* 0x00007700ff0877ac */ /* 0x000eea0008000a00 */
[----:B------:R-:W4:Y:S01]  /*0050*/  LDC R9, c[0x0][0x3b4] ;  /* 0x0000ed00ff097b82 */ /* 0x000f220000000800 */
[----:B------:R-:W5:Y:S07]  /*0060*/  LDCU UR10, c[0x0][0x3a8] ;  /* 0x00007500ff0a77ac */ /* 0x000f6e0008000800 */
[----:B------:R-:W2:Y:S01]  /*0070*/  S2UR UR4, SR_CTAID.X ;  /* 0x00000000000479c3 */ /* 0x000ea20000002500 */
[----:B0-----:R-:W-:-:S07]  /*0080*/  IABS R7, R4 ;  /* 0x0000000400077213 */ /* 0x001fce0000000000 */
[----:B------:R-:W0:Y:S01]  /*0090*/  S2UR UR6, SR_CTAID.Y ;  /* 0x00000000000679c3 */ /* 0x000e220000002600 */
[----:B---3--:R-:W-:Y:S01]  /*00a0*/  UIMAD UR11, UR9, UR8, URZ ;  /* 0x00000008090b72a4 */ /* 0x008fe2000f8e02ff */
[----:B------:R-:W3:Y:S06]  /*00b0*/  I2F.RP R0, R7 ;  /* 0x0000000700007306 */ /* 0x000eec0000209400 */
[----:B------:R-:W1:Y:S01]  /*00c0*/  S2UR UR7, SR_CTAID.Z ;  /* 0x00000000000779c3 */ /* 0x000e620000002700 */
[----:B--2---:R-:W-:Y:S01]  /*00d0*/  UIMAD UR4, UR4, UR5, URZ ;  /* 0x00000005040472a4 */ /* 0x004fe2000f8e02ff */
[----:B---3--:R-:W2:Y:S02]  /*00e0*/  MUFU.RCP R0, R0 ;  /* 0x0000000000007308 */ /* 0x008ea40000001000 */
[----:B--2---:R-:W-:-:S06]  /*00f0*/  VIADD R2, R0, 0xffffffe ;  /* 0x0ffffffe00027836 */ /* 0x004fcc0000000000 */
[----:B------:R2:W3:Y:S02]  /*0100*/  F2I.FTZ.U32.TRUNC.NTZ R3, R2 ;  /* 0x0000000200037305 */ /* 0x0004e4000021f000 */
[----:B--2---:R-:W-:Y:S02]  /*0110*/  HFMA2 R2, -RZ, RZ, 0, 0 ;  /* 0x00000000ff027431 */ /* 0x004fe400000001ff */
[----:B---3--:R-:W-:-:S04]  /*0120*/  IMAD.MOV R6, RZ, RZ, -R3 ;  /* 0x000000ffff067224 */ /* 0x008fc800078e0a03 */
[----:B------:R-:W-:Y:S01]  /*0130*/  IMAD R5, R6, R7, RZ ;  /* 0x0000000706057224 */ /* 0x000fe200078e02ff */
[----:B----4-:R-:W-:-:S03]  /*0140*/  IABS R6, R9 ;  /* 0x0000000900067213 */ /* 0x010fc60000000000 */
[----:B------:R-:W-:Y:S02]  /*0150*/  IMAD.HI.U32 R3, R3, R5, R2 ;  /* 0x0000000503037227 */ /* 0x000fe400078e0002 */
[----:B------:R-:W0:Y:S01]  /*0160*/  S2R R5, SR_TID.Y ;  /* 0x0000000000057919 */ /* 0x000e220000002200 */
[----:B------:R-:W0:Y:S03]  /*0170*/  LDC R2, c[0x0][0x364] ;  /* 0x0000d900ff027b82 */ /* 0x000e260000000800 */
[----:B------:R-:W-:-:S04]  /*0180*/  IMAD.HI.U32 R3, R3, R6, RZ ;  /* 0x0000000603037227 */ /* 0x000fc800078e00ff */
[----:B------:R-:W-:Y:S01]  /*0190*/  IMAD.MOV R0, RZ, RZ, -R3 ;  /* 0x000000ffff007224 */ /* 0x000fe200078e0a03 */
[----:B------:R-:W2:Y:S03]  /*01a0*/  LDC R18, c[0x0][0x368] ;  /* 0x0000da00ff127b82 */ /* 0x000ea60000000800 */
[----:B------:R-:W-:-:S05]  /*01b0*/  IMAD R0, R7, R0, R6 ;  /* 0x0000000007007224 */ /* 0x000fca00078e0206 */
[----:B------:R-:W-:-:S13]  /*01c0*/  ISETP.GT.U32.AND P1, PT, R7, R0, PT ;  /* 0x000000000700720c */ /* 0x000fda0003f24070 */
[----:B------:R-:W-:Y:S01]  /*01d0*/  @!P1 IMAD.IADD R0, R0, 0x1, -R7 ;  /* 0x0000000100009824 */ /* 0x000fe200078e0a07 */
[----:B------:R-:W-:Y:S01]  /*01e0*/  @!P1 IADD3 R3, PT, PT, R3, 0x1, RZ ;  /* 0x0000000103039810 */ /* 0x000fe20007ffe0ff */
[----:B0-----:R-:W-:Y:S01]  /*01f0*/  IMAD R2, R2, UR6, R5 ;  /* 0x0000000602027c24 */ /* 0x001fe2000f8e0205 */
[C---:B------:R-:W-:Y:S01]  /*0200*/  ISETP.NE.AND P1, PT, R4.reuse, RZ, PT ;  /* 0x000000ff0400720c */ /* 0x040fe20003f25270 */
[----:B-----5:R-:W-:Y:S01]  /*0210*/  IMAD R5, R4, UR10, RZ ;  /* 0x0000000a04057c24 */ /* 0x020fe2000f8e02ff */
[----:B------:R-:W-:Y:S02]  /*0220*/  ISETP.GE.U32.AND P0, PT, R0, R7, PT ;  /* 0x000000070000720c */ /* 0x000fe40003f06070 */
[----:B------:R-:W2:Y:S01]  /*0230*/  S2R R7, SR_TID.Z ;  /* 0x0000000000077919 */ /* 0x000ea20000002300 */
[----:B------:R-:W-:-:S04]  /*0240*/  LOP3.LUT R0, R9, R4, RZ, 0x3c, !PT ;  /* 0x0000000409007212 */ /* 0x000fc800078e3cff */
[----:B------:R-:W-:Y:S02]  /*0250*/  ISETP.GE.AND P2, PT, R0, RZ, PT ;  /* 0x000000ff0000720c */ /* 0x000fe40003f46270 */
[----:B-1----:R-:W-:-:S04]  /*0260*/  IADD3 R0, PT, PT, R23, UR4, RZ ;  /* 0x0000000417007c10 */ /* 0x002fc8000fffe0ff */
[----:B------:R-:W-:-:S07]  /*0270*/  @P0 VIADD R3, R3, 0x1 ;  /* 0x0000000103030836 */ /* 0x000fce0000000000 */
[----:B------:R-:W-:Y:S01]  /*0280*/  @!P2 IMAD.MOV R3, RZ, RZ, -R3 ;  /* 0x000000ffff03a224 */ /* 0x000fe200078e0a03 */
[----:B------:R-:W-:-:S04]  /*0290*/  @!P1 LOP3.LUT R3, RZ, R4, RZ, 0x33, !PT ;  /* 0x00000004ff039212 */ /* 0x000fc800078e33ff */
[----:B------:R-:W-:-:S04]  /*02a0*/  ISETP.GE.AND P0, PT, R2, R3, PT ;  /* 0x000000030200720c */ /* 0x000fc80003f06270 */
[----:B------:R-:W-:Y:S01]  /*02b0*/  ISETP.GE.OR P0, PT, R0, UR11, P0 ;  /* 0x0000000b00007c0c */ /* 0x000fe20008706670 */
[----:B--2---:R-:W-:-:S05]  /*02c0*/  IMAD R18, R18, UR7, R7 ;  /* 0x0000000712127c24 */ /* 0x004fca000f8e0207 */
[----:B------:R-:W-:-:S13]  /*02d0*/  ISETP.GE.OR P0, PT, R18, R5, P0 ;  /* 0x000000051200720c */ /* 0x000fda0000706670 */
[----:B------:R-:W-:Y:S05]  /*02e0*/  @P0 EXIT ;  /* 0x000000000000094d */ /* 0x000fea0003800000 */
[----:B------:R-:W-:Y:S01]  /*02f0*/  IABS R9, UR9 ;  /* 0x0000000900097c13 */ /* 0x000fe20008000000 */
[----:B------:R-:W0:Y:S01]  /*0300*/  LDCU UR10, c[0x0][0x3b0] ;  /* 0x00007600ff0a77ac */ /* 0x000e220008000800 */
[----:B------:R-:W-:Y:S02]  /*0310*/  IMAD R3, R18, R3, R2 ;  /* 0x0000000312037224 */ /* 0x000fe400078e0202 */
[----:B------:R-:W1:Y:S01]  /*0320*/  I2F.RP R6, R9 ;  /* 0x0000000900067306 */ /* 0x000e620000209400 */
[----:B------:R-:W2:Y:S07]  /*0330*/  LDCU.64 UR14, c[0x0][0x358] ;  /* 0x00006b00ff0e77ac */ /* 0x000eae0008000a00 */
[----:B-1----:R-:W1:Y:S01]  /*0340*/  MUFU.RCP R6, R6 ;  /* 0x0000000600067308 */ /* 0x002e620000001000 */
[----:B0-----:R-:W-:Y:S01]  /*0350*/  UISETP.NE.AND UP0, UPT, UR10, URZ, UPT ;  /* 0x000000ff0a00728c */ /* 0x001fe2000bf05270 */
[----:B-1----:R-:W-:-:S06]  /*0360*/  VIADD R4, R6, 0xffffffe ;  /* 0x0ffffffe06047836 */ /* 0x002fcc0000000000 */
[----:B------:R0:W1:Y:S02]  /*0370*/  F2I.FTZ.U32.TRUNC.NTZ R5, R4 ;  /* 0x0000000400057305 */ /* 0x000064000021f000 */
[----:B0-----:R-:W-:Y:S01]  /*0380*/  MOV R4, RZ ;  /* 0x000000ff00047202 */ /* 0x001fe20000000f00 */
[----:B-1----:R-:W-:-:S04]  /*0390*/  IMAD.MOV R8, RZ, RZ, -R5 ;  /* 0x000000ffff087224 */ /* 0x002fc800078e0a05 */
[----:B------:R-:W-:Y:S01]  /*03a0*/  IMAD R7, R8, R9, RZ ;  /* 0x0000000908077224 */ /* 0x000fe200078e02ff */
[----:B------:R-:W-:-:S03]  /*03b0*/  IABS R8, R0 ;  /* 0x0000000000087213 */ /* 0x000fc60000000000 */
[----:B------:R-:W-:Y:S01]  /*03c0*/  IMAD.HI.U32 R5, R5, R7, R4 ;  /* 0x0000000705057227 */ /* 0x000fe200078e0004 */
[----:B------:R-:W-:Y:S02]  /*03d0*/  LOP3.LUT R4, R0, UR9, RZ, 0x3c, !PT ;  /* 0x0000000900047c12 */ /* 0x000fe4000f8e3cff */
[----:B------:R-:W-:Y:S02]  /*03e0*/  LOP3.LUT R7, RZ, UR9, RZ, 0x33, !PT ;  /* 0x00000009ff077c12 */ /* 0x000fe4000f8e33ff */
[----:B------:R-:W-:Y:S01]  /*03f0*/  ISETP.GE.AND P2, PT, R4, RZ, PT ;  /* 0x000000ff0400720c */ /* 0x000fe20003f46270 */
[----:B------:R-:W-:-:S04]  /*0400*/  IMAD.HI.U32 R5, R5, R8, RZ ;  /* 0x0000000805057227 */ /* 0x000fc800078e00ff */
[----:B------:R-:W-:-:S04]  /*0410*/  IMAD.MOV R6, RZ, RZ, -R5 ;  /* 0x000000ffff067224 */ /* 0x000fc800078e0a05 */
[----:B------:R-:W-:-:S05]  /*0420*/  IMAD R6, R9, R6, R8 ;  /* 0x0000000609067224 */ /* 0x000fca00078e0208 */
[----:B------:R-:W-:-:S13]  /*0430*/  ISETP.GT.U32.AND P1, PT, R9, R6, PT ;  /* 0x000000060900720c */ /* 0x000fda0003f24070 */
[----:B------:R-:W-:Y:S01]  /*0440*/  @!P1 IMAD.IADD R6, R6, 0x1, -R9 ;  /* 0x0000000106069824 */ /* 0x000fe200078e0a09 */
[----:B------:R-:W-:-:S04]  /*0450*/  @!P1 IADD3 R5, PT, PT, R5, 0x1, RZ ;  /* 0x0000000105059810 */ /* 0x000fc80007ffe0ff */
[----:B------:R-:W-:-:S13]  /*0460*/  ISETP.GE.U32.AND P0, PT, R6, R9, PT ;  /* 0x000000090600720c */ /* 0x000fda0003f06070 */
[----:B------:R-:W-:Y:S01]  /*0470*/  @P0 VIADD R5, R5, 0x1 ;  /* 0x0000000105050836 */ /* 0x000fe20000000000 */
[----:B------:R-:W-:-:S03]  /*0480*/  ISETP.NE.AND P0, PT, RZ, UR9, PT ;  /* 0x00000009ff007c0c */ /* 0x000fc6000bf05270 */
[----:B------:R-:W-:Y:S02]  /*0490*/  IMAD.MOV.U32 R4, RZ, RZ, R5 ;  /* 0x000000ffff047224 */ /* 0x000fe400078e0005 */
[----:B------:R-:W-:-:S03]  /*04a0*/  IMAD.MOV.U32 R5, RZ, RZ, RZ ;  /* 0x000000ffff057224 */ /* 0x000fc600078e00ff */
[----:B------:R-:W-:-:S04]  /*04b0*/  @!P2 IADD3 R4, PT, PT, -R4, RZ, RZ ;  /* 0x000000ff0404a210 */ /* 0x000fc80007ffe1ff */
[----:B------:R-:W-:Y:S01]  /*04c0*/  SEL R2, R7, R4, !P0 ;  /* 0x0000000407027207 */ /* 0x000fe20004000000 */
[----:B--2---:R-:W-:Y:S06]  /*04d0*/  BRA.U !UP0, `(.L_x_5) ;  /* 0x0000001108147547 */ /* 0x004fec000b800000 */
[----:B------:R-:W-:Y:S01]  /*04e0*/  ISETP.GE.AND P2, PT, R0, RZ, PT ;  /* 0x000000ff0000720c */ /* 0x000fe20003f46270 */
[----:B------:R-:W-:Y:S01]  /*04f0*/  UIMAD UR5, UR10, UR10, URZ ;  /* 0x0000000a0a0572a4 */ /* 0x000fe2000f8e02ff */
[----:B------:R-:W-:Y:S01]  /*0500*/  IMAD.IADD R5, R6, 0x1, -R9 ;  /* 0x0000000106057824 */ /* 0x000fe200078e0a09 */
[-C--:B------:R-:W-:Y:S01]  /*0510*/  ISETP.GT.U32.AND P1, PT, R9, R6.reuse, PT ;  /* 0x000000060900720c */ /* 0x080fe20003f24070 */
[----:B------:R-:W-:Y:S01]  /*0520*/  ULEA.HI UR6, UR10, UR10, URZ, 0x1 ;  /* 0x0000000a0a067291 */ /* 0x000fe2000f8f08ff */
[----:B------:R-:W-:Y:S01]  /*0530*/  IMAD R4, R3, UR11, R0 ;  /* 0x0000000b03047c24 */ /* 0x000fe2000f8e0200 */
[----:B------:R-:W-:Y:S01]  /*0540*/  UISETP.LT.U32.AND UP0, UPT, UR5, 0x1, UPT ;  /* 0x000000010500788c */ /* 0x000fe2000bf01070 */
[----:B------:R-:W-:Y:S01]  /*0550*/  SEL R6, R5, R6, !P1 ;  /* 0x0000000605067207 */ /* 0x000fe20004800000 */
[----:B------:R-:W-:Y:S01]  /*0560*/  USHF.R.S32.HI UR6, URZ, 0x1, UR6 ;  /* 0x00000001ff067899 */ /* 0x000fe20008011406 */
[----:B------:R-:W-:Y:S01]  /*0570*/  IMAD.MOV.U32 R5, RZ, RZ, RZ ;  /* 0x000000ffff057224 */ /* 0x000fe200078e00ff */
[----:B------:R-:W-:Y:S01]  /*0580*/  USEL UR7, UR5, 0x1, !UP0 ;  /* 0x0000000105077887 */ /* 0x000fe2000c000000 */
[----:B------:R-:W-:Y:S01]  /*0590*/  IMAD.MOV.U32 R13, RZ, RZ, RZ ;  /* 0x000000ffff0d7224 */ /* 0x000fe200078e00ff */
[----:B------:R-:W-:Y:S01]  /*05a0*/  UISETP.GE.U32.AND UP0, UPT, UR5, 0x4, UPT ;  /* 0x000000040500788c */ /* 0x000fe2000bf06070 */
[----:B------:R-:W-:-:S04]  /*05b0*/  @!P2 IADD3 R6, PT, PT, -R6, RZ, RZ ;  /* 0x000000ff0606a210 */ /* 0x000fc80007ffe1ff */
[----:B------:R-:W-:Y:S01]  /*05c0*/  SEL R8, R7, R6, !P0 ;  /* 0x0000000607087207 */ /* 0x000fe20004000000 */
[----:B------:R-:W-:Y:S01]  /*05d0*/  IMAD R6, R18, UR10, RZ ;  /* 0x0000000a12067c24 */ /* 0x000fe2000f8e02ff */
[----:B------:R-:W-:-:S03]  /*05e0*/  IADD3 R7, PT, PT, R2, UR6, RZ ;  /* 0x0000000602077c10 */ /* 0x000fc6000fffe0ff */
[----:B------:R-:W-:Y:S02]  /*05f0*/  IMAD R6, R6, UR10, RZ ;  /* 0x0000000a06067c24 */ /* 0x000fe4000f8e02ff */
[----:B------:R-:W-:Y:S01]  /*0600*/  VIADD R8, R8, UR6 ;  /* 0x0000000608087c36 */ /* 0x000fe20008000000 */
[----:B------:R-:W-:Y:S06]  /*0610*/  BRA.U !UP0, `(.L_x_6) ;  /* 0x0000000908ec7547 */ /* 0x000fec000b800000 */
[----:B------:R-:W-:Y:S01]  /*0620*/  IABS R9, UR10 ;  /* 0x0000000a00097c13 */ /* 0x000fe20008000000 */
[----:B------:R-:W-:Y:S01]  /*0630*/  IMAD.U32 R21, RZ, RZ, UR11 ;  /* 0x0000000bff157e24 */ /* 0x000fe2000f8e00ff */
[C---:B------:R-:W-:Y:S01]  /*0640*/  IADD3 R10, PT, PT, R6.reuse, 0x3, RZ ;  /* 0x00000003060a7810 */ /* 0x040fe20007ffe0ff */
[----:B------:R-:W-:Y:S01]  /*0650*/  UIMAD UR5, UR11, UR5, URZ ;  /* 0x000000050b0572a4 */ /* 0x000fe2000f8e02ff */
[----:B------:R-:W0:Y:S01]  /*0660*/  I2F.RP R5, R9 ;  /* 0x0000000900057306 */ /* 0x000e220000209400 */
[C---:B------:R-:W-:Y:S01]  /*0670*/  IADD3 R11, PT, PT, R6.reuse, 0x2, RZ ;  /* 0x00000002060b7810 */ /* 0x040fe20007ffe0ff */
[----:B------:R-:W-:Y:S01]  /*0680*/  IMAD R21, R6, R21, UR11 ;  /* 0x0000000b06157e24 */ /* 0x000fe2000f8e0215 */
[----:B------:R-:W-:Y:S01]  /*0690*/  IADD3 R23, PT, PT, R23, UR6, RZ ;  /* 0x0000000617177c10 */ /* 0x000fe2000fffe0ff */
[----:B------:R-:W-:Y:S01]  /*06a0*/  IMAD.U32 R15, RZ, RZ, UR4 ;  /* 0x00000004ff0f7e24 */ /* 0x000fe2000f8e00ff */
[----:B------:R-:W1:Y:S01]  /*06b0*/  LDCU UR10, c[0x0][0x3b0] ;  /* 0x00007600ff0a77ac */ /* 0x000e620008000800 */
[----:B------:R-:W-:Y:S01]  /*06c0*/  IMAD.MOV.U32 R22, RZ, RZ, RZ ;  /* 0x000000ffff167224 */ /* 0x000fe200078e00ff */
[----:B------:R-:W-:Y:S01]  /*06d0*/  IADD3 R21, PT, PT, R21, UR4, RZ ;  /* 0x0000000415157c10 */ /* 0x000fe2000fffe0ff */
[--C-:B------:R-:W-:Y:S01]  /*06e0*/  IMAD R10, R10, UR11, R15.reuse ;  /* 0x0000000b0a0a7c24 */ /* 0x100fe2000f8e020f */
[----:B------:R-:W2:Y:S01]  /*06f0*/  LDCU.64 UR8, c[0x0][0x3b8] ;  /* 0x00007700ff0877ac */ /* 0x000ea20008000a00 */
[----:B------:R-:W-:-:S02]  /*0700*/  IMAD R11, R11, UR11, R15 ;  /* 0x0000000b0b0b7c24 */ /* 0x000fc4000f8e020f */
[----:B------:R-:W-:Y:S01]  /*0710*/  IMAD R18, R18, UR5, R15 ;  /* 0x0000000512127c24 */ /* 0x000fe2000f8e020f */
[----:B------:R-:W-:Y:S01]  /*0720*/  ULOP3.LUT UR5, UR7, 0xfffffffc, URZ, 0xc0, !UPT ;  /* 0xfffffffc07057892 */ /* 0x000fe2000f8ec0ff */
[----:B0-----:R-:W0:Y:S02]  /*0730*/  MUFU.RCP R5, R5 ;  /* 0x0000000500057308 */ /* 0x001e240000001000 */
[----:B0-----:R-:W-:Y:S02]  /*0740*/  VIADD R12, R5, 0xffffffe ;  /* 0x0ffffffe050c7836 */ /* 0x001fe40000000000 */
[----:B------:R-:W-:-:S04]  /*0750*/  IMAD.MOV.U32 R5, RZ, RZ, RZ ;  /* 0x000000ffff057224 */ /* 0x000fc800078e00ff */
[----:B------:R0:W3:Y:S02]  /*0760*/  F2I.FTZ.U32.TRUNC.NTZ R13, R12 ;  /* 0x0000000c000d7305 */ /* 0x0000e4000021f000 */
[----:B0-----:R-:W-:Y:S02]  /*0770*/  IMAD.MOV.U32 R12, RZ, RZ, RZ ;  /* 0x000000ffff0c7224 */ /* 0x001fe400078e00ff */
[----:B---3--:R-:W-:-:S04]  /*0780*/  IMAD.MOV R14, RZ, RZ, -R13 ;  /* 0x000000ffff0e7224 */ /* 0x008fc800078e0a0d */
[----:B------:R-:W-:-:S04]  /*0790*/  IMAD R19, R14, R9, RZ ;  /* 0x000000090e137224 */ /* 0x000fc800078e02ff */
[----:B-12---:R-:W-:-:S07]  /*07a0*/  IMAD.HI.U32 R19, R13, R19, R12 ;  /* 0x000000130d137227 */ /* 0x006fce00078e000c */
.L_x_7:
[----:B------:R-:W-:Y:S01]  /*07b0*/  IABS R12, R22 ;  /* 0x00000016000c7213 */ /* 0x000fe20000000000 */
[----:B------:R-:W0:Y:S01]  /*07c0*/  LDC.64 R14, c[0x0][0x390] ;  /* 0x0000e400ff0e7b82 */ /* 0x000e220000000a00 */
[----:B------:R-:W-:Y:S02]  /*07d0*/  IABS R24, UR10 ;  /* 0x0000000a00187c13 */ /* 0x000fe40008000000 */
[----:B------:R-:W-:Y:S01]  /*07e0*/  LOP3.LUT R20, RZ, UR10, RZ, 0x33, !PT ;  /* 0x0000000aff147c12 */ /* 0x000fe2000f8e33ff */
[----:B------:R-:W-:-:S04]  /*07f0*/  IMAD.HI.U32 R19, R19, R12, RZ ;  /* 0x0000000c13137227 */ /* 0x000fc800078e00ff */
[----:B------:R-:W-:-:S04]  /*0800*/  IMAD.MOV R13, RZ, RZ, -R19 ;  /* 0x000000ffff0d7224 */ /* 0x000fc800078e0a13 */
[----:B------:R-:W-:-:S05]  /*0810*/  IMAD R12, R24, R13, R12 ;  /* 0x0000000d180c7224 */ /* 0x000fca00078e020c */
[----:B------:R-:W-:-:S13]  /*0820*/  ISETP.GT.U32.AND P1, PT, R9, R12, PT ;  /* 0x0000000c0900720c */ /* 0x000fda0003f24070 */
[----:B------:R-:W-:Y:S01]  /*0830*/  @!P1 IMAD.IADD R12, R12, 0x1, -R24 ;  /* 0x000000010c0c9824 */ /* 0x000fe200078e0a18 */
[----:B------:R-:W-:Y:S02]  /*0840*/  @!P1 IADD3 R19, PT, PT, R19, 0x1, RZ ;  /* 0x0000000113139810 */ /* 0x000fe40007ffe0ff */
[----:B------:R-:W-:Y:S02]  /*0850*/  ISETP.NE.AND P1, PT, RZ, UR10, PT ;  /* 0x0000000aff007c0c */ /* 0x000fe4000bf25270 */
[----:B------:R-:W-:Y:S02]  /*0860*/  ISETP.GE.U32.AND P0, PT, R12, R9, PT ;  /* 0x000000090c00720c */ /* 0x000fe40003f06070 */
[----:B------:R-:W-:-:S04]  /*0870*/  LOP3.LUT R9, R22, UR10, RZ, 0x3c, !PT ;  /* 0x0000000a16097c12 */ /* 0x000fc8000f8e3cff */
[----:B------:R-:W-:-:S07]  /*0880*/  ISETP.GE.AND P2, PT, R9, RZ, PT ;  /* 0x000000ff0900720c */ /* 0x000fce0003f46270 */
[----:B------:R-:W-:-:S06]  /*0890*/  @P0 VIADD R19, R19, 0x1 ;  /* 0x0000000113130836 */ /* 0x000fcc0000000000 */
[----:B------:R-:W-:-:S05]  /*08a0*/  @!P2 IMAD.MOV R19, RZ, RZ, -R19 ;  /* 0x000000ffff13a224 */ /* 0x000fca00078e0a13 */
[----:B------:R-:W-:-:S04]  /*08b0*/  SEL R16, R20, R19, !P1 ;  /* 0x0000001314107207 */ /* 0x000fc80004800000 */
[----:B------:R-:W-:-:S05]  /*08c0*/  IADD3 R9, PT, PT, -R16, RZ, RZ ;  /* 0x000000ff10097210 */ /* 0x000fca0007ffe1ff */
[----:B------:R-:W-:Y:S02]  /*08d0*/  IMAD R19, R9, UR10, R22 ;  /* 0x0000000a09137c24 */ /* 0x000fe4000f8e0216 */
[----:B------:R-:W-:Y:S02]  /*08e0*/  IMAD.IADD R9, R7, 0x1, -R16 ;  /* 0x0000000107097824 */ /* 0x000fe400078e0a10 */
[----:B------:R-:W-:-:S03]  /*08f0*/  IMAD.IADD R12, R8, 0x1, -R19 ;  /* 0x00000001080c7824 */ /* 0x000fc600078e0a13 */
[C---:B------:R-:W-:Y:S02]  /*0900*/  ISETP.GE.AND P0, PT, R9.reuse, UR8, PT ;  /* 0x0000000809007c0c */ /* 0x040fe4000bf06270 */
[C---:B------:R-:W-:Y:S02]  /*0910*/  ISETP.GE.AND P2, PT, R12.reuse, UR9, PT ;  /* 0x000000090c007c0c */ /* 0x040fe4000bf46270 */
[----:B------:R-:W-:Y:S02]  /*0920*/  ISETP.GT.AND P0, PT, R9, -0x1, !P0 ;  /* 0xffffffff0900780c */ /* 0x000fe40004704270 */
[----:B------:R-:W-:Y:S02]  /*0930*/  ISETP.GT.AND P2, PT, R12, -0x1, !P2 ;  /* 0xffffffff0c00780c */ /* 0x000fe40005744270 */
[----:B------:R-:W1:Y:S02]  /*0940*/  LDC.64 R12, c[0x0][0x398] ;  /* 0x0000e600ff0c7b82 */ /* 0x000e640000000a00 */
[----:B------:R-:W-:-:S13]  /*0950*/  PLOP3.LUT P0, PT, P0, P2, PT, 0x80, 0x8 ;  /* 0x000000000008781c */ /* 0x000fda0000705070 */
[----:B------:R-:W-:Y:S02]  /*0960*/  @P0 IADD3 R9, PT, PT, -R16, UR6, RZ ;  /* 0x0000000610090c10 */ /* 0x000fe4000fffe1ff */
[----:B------:R-:W-:-:S05]  /*0970*/  @P0 IADD3 R16, PT, PT, -R19, UR6, RZ ;  /* 0x0000000613100c10 */ /* 0x000fca000fffe1ff */
[C---:B------:R-:W-:Y:S02]  /*0980*/  @P0 IMAD R17, R9.reuse, UR9, R16 ;  /* 0x0000000909110c24 */ /* 0x040fe4000f8e0210 */
[----:B------:R-:W-:-:S03]  /*0990*/  @P0 IMAD R9, R9, UR9, -R19 ;  /* 0x0000000909090c24 */ /* 0x000fc6000f8e0a13 */
[----:B------:R-:W-:Y:S02]  /*09a0*/  @P0 IADD3 R17, PT, PT, R4, R17, RZ ;  /* 0x0000001104110210 */ /* 0x000fe40007ffe0ff */
[----:B------:R-:W-:-:S03]  /*09b0*/  @P0 IADD3 R9, PT, PT, R9, R18, R23 ;  /* 0x0000001209090210 */ /* 0x000fc60007ffe017 */
[----:B0-----:R-:W-:-:S04]  /*09c0*/  @P0 IMAD.WIDE R14, R17, 0x4, R14 ;  /* 0x00000004110e0825 */ /* 0x001fc800078e020e */
[----:B-1----:R-:W-:Y:S01]  /*09d0*/  @P0 IMAD.WIDE R12, R9, 0x4, R12 ;  /* 0x00000004090c0825 */ /* 0x002fe200078e020c */
[----:B------:R0:W2:Y:S05]  /*09e0*/  @P0 LDG.E R28, desc[UR14][R14.64] ;  /* 0x0000000e0e1c0981 */ /* 0x0000aa000c1e1900 */
[----:B------:R1:W2:Y:S01]  /*09f0*/  @P0 LDG.E R12, desc[UR14][R12.64] ;  /* 0x0000000e0c0c0981 */ /* 0x0002a2000c1e1900 */
[----:B------:R-:W3:Y:S01]  /*0a00*/  I2F.RP R9, R24 ;  /* 0x0000001800097306 */ /* 0x000ee20000209400 */
[C---:B------:R-:W-:Y:S01]  /*0a10*/  IADD3 R26, PT, PT, R22.reuse, 0x1, RZ ;  /* 0x00000001161a7810 */ /* 0x040fe20007ffe0ff */
[----:B------:R-:W-:Y:S02]  /*0a20*/  IMAD.MOV.U32 R16, RZ, RZ, RZ ;  /* 0x000000ffff107224 */ /* 0x000fe400078e00ff */
[C---:B------:R-:W-:Y:S01]  /*0a30*/  VIADD R25, R22.reuse, 0x2 ;  /* 0x0000000216197836 */ /* 0x040fe20000000000 */
[----:B0-----:R-:W-:Y:S01]  /*0a40*/  IABS R14, R26 ;  /* 0x0000001a000e7213 */ /* 0x001fe20000000000 */
[----:B------:R-:W-:-:S03]  /*0a50*/  VIADD R15, R22, 0x3 ;  /* 0x00000003160f7836 */ /* 0x000fc60000000000 */
[----:B-1----:R-:W-:Y:S01]  /*0a60*/  IABS R13, R25 ;  /* 0x00000019000d7213 */ /* 0x002fe20000000000 */
[----:B---3--:R-:W0:Y:S02]  /*0a70*/  MUFU.RCP R9, R9 ;  /* 0x0000000900097308 */ /* 0x008e240000001000 */
[----:B0-----:R-:W-:-:S06]  /*0a80*/  VIADD R17, R9, 0xffffffe ;  /* 0x0ffffffe09117836 */ /* 0x001fcc0000000000 */
[----:B------:R-:W0:Y:S02]  /*0a90*/  F2I.FTZ.U32.TRUNC.NTZ R17, R17 ;  /* 0x0000001100117305 */ /* 0x000e24000021f000 */
[----:B0-----:R-:W-:-:S04]  /*0aa0*/  IMAD.MOV R19, RZ, RZ, -R17 ;  /* 0x000000ffff137224 */ /* 0x001fc800078e0a11 */
[----:B------:R-:W-:-:S04]  /*0ab0*/  IMAD R19, R19, R24, RZ ;  /* 0x0000001813137224 */ /* 0x000fc800078e02ff */
[----:B------:R-:W-:Y:S01]  /*0ac0*/  IMAD.HI.U32 R19, R17, R19, R16 ;  /* 0x0000001311137227 */ /* 0x000fe200078e0010 */
[----:B------:R-:W-:Y:S02]  /*0ad0*/  MOV R16, R14 ;  /* 0x0000000e00107202 */ /* 0x000fe40000000f00 */
[----:B------:R-:W-:-:S03]  /*0ae0*/  IABS R17, R15 ;  /* 0x0000000f00117213 */ /* 0x000fc60000000000 */
[----:B------:R-:W-:-:S04]  /*0af0*/  IMAD.HI.U32 R14, R19, R16, RZ ;  /* 0x00000010130e7227 */ /* 0x000fc800078e00ff */
[----:B------:R-:W-:-:S04]  /*0b00*/  IMAD.MOV R9, RZ, RZ, -R14 ;  /* 0x000000ffff097224 */ /* 0x000fc800078e0a0e */
[----:B------:R-:W-:Y:S01]  /*0b10*/  IMAD R16, R24, R9, R16 ;  /* 0x0000000918107224 */ /* 0x000fe200078e0210 */
[----:B------:R-:W-:-:S04]  /*0b20*/  MOV R9, R24 ;  /* 0x0000001800097202 */ /* 0x000fc80000000f00 */
[----:B------:R-:W-:-:S13]  /*0b30*/  ISETP.GT.U32.AND P3, PT, R9, R16, PT ;  /* 0x000000100900720c */ /* 0x000fda0003f64070 */
[----:B------:R-:W-:Y:S02]  /*0b40*/  @!P3 IMAD.IADD R16, R16, 0x1, -R24 ;  /* 0x000000011010b824 */ /* 0x000fe400078e0a18 */
[----:B------:R-:W-:Y:S02]  /*0b50*/  @!P3 VIADD R14, R14, 0x1 ;  /* 0x000000010e0eb836 */ /* 0x000fe40000000000 */
[----:B--2---:R-:W-:Y:S01]  /*0b60*/  @P0 FFMA R5, R28, R12, R5 ;  /* 0x0000000c1c050223 */ /* 0x004fe20000000005 */
[----:B------:R-:W-:Y:S01]  /*0b70*/  IMAD.HI.U32 R12, R19, R13, RZ ;  /* 0x0000000d130c7227 */ /* 0x000fe200078e00ff */
[----:B------:R-:W-:-:S03]  /*0b80*/  ISETP.GE.U32.AND P0, PT, R16, R9, PT ;  /* 0x000000091000720c */ /* 0x000fc60003f06070 */
[----:B------:R-:W-:-:S04]  /*0b90*/  IMAD.MOV R28, RZ, RZ, -R12 ;  /* 0x000000ffff1c7224 */ /* 0x000fc800078e0a0c */
[----:B------:R-:W-:Y:S02]  /*0ba0*/  IMAD R28, R24, R28, R13 ;  /* 0x0000001c181c7224 */ /* 0x000fe400078e020d */
[----:B------:R-:W-:-:S03]  /*0bb0*/  IMAD.HI.U32 R13, R19, R17, RZ ;  /* 0x00000011130d7227 */ /* 0x000fc600078e00ff */
[----:B------:R-:W-:Y:S01]  /*0bc0*/  ISETP.GT.U32.AND P6, PT, R9, R28, PT ;  /* 0x0000001c0900720c */ /* 0x000fe20003fc4070 */
[----:B------:R-:W-:Y:S01]  /*0bd0*/  IMAD.MOV R16, RZ, RZ, -R13 ;  /* 0x000000ffff107224 */ /* 0x000fe200078e0a0d */
[----:B------:R-:W-:-:S03]  /*0be0*/  @P0 IADD3 R14, PT, PT, R14, 0x1, RZ ;  /* 0x000000010e0e0810 */ /* 0x000fc60007ffe0ff */
[----:B------:R-:W-:Y:S01]  /*0bf0*/  IMAD R16, R24, R16, R17 ;  /* 0x0000001018107224 */ /* 0x000fe200078e0211 */
[----:B------:R-:W-:-:S04]  /*0c00*/  LOP3.LUT R17, R26, UR10, RZ, 0x3c, !PT ;  /* 0x0000000a1a117c12 */ /* 0x000fc8000f8e3cff */
[----:B------:R-:W-:Y:S02]  /*0c10*/  ISETP.GE.AND P4, PT, R17, RZ, PT ;  /* 0x000000ff1100720c */ /* 0x000fe40003f86270 */
[----:B------:R-:W-:Y:S01]  /*0c20*/  ISETP.GT.U32.AND P2, PT, R9, R16, PT ;  /* 0x000000100900720c */ /* 0x000fe20003f44070 */
[----:B------:R-:W-:Y:S01]  /*0c30*/  @!P6 VIADD R12, R12, 0x1 ;  /* 0x000000010c0ce836 */ /* 0x000fe20000000000 */
[----:B------:R-:W-:-:S04]  /*0c40*/  @!P6 IADD3 R28, PT, PT, R28, -R24, RZ ;  /* 0x800000181c1ce210 */ /* 0x000fc80007ffe0ff */
[----:B------:R-:W-:-:S05]  /*0c50*/  ISETP.GE.U32.AND P5, PT, R28, R9, PT ;  /* 0x000000091c00720c */ /* 0x000fca0003fa6070 */
[----:B------:R-:W-:Y:S02]  /*0c60*/  @!P4 IMAD.MOV R14, RZ, RZ, -R14 ;  /* 0x000000ffff0ec224 */ /* 0x000fe400078e0a0e */
[----:B------:R-:W-:Y:S01]  /*0c70*/  @!P2 IMAD.IADD R16, R16, 0x1, -R24 ;  /* 0x000000011010a824 */ /* 0x000fe200078e0a18 */
[----:B------:R-:W-:Y:S02]  /*0c80*/  @!P2 IADD3 R13, PT, PT, R13, 0x1, RZ ;  /* 0x000000010d0da810 */ /* 0x000fe40007ffe0ff */
[----:B------:R-:W-:Y:S02]  /*0c90*/  SEL R24, R20, R14, !P1 ;  /* 0x0000000e14187207 */ /* 0x000fe40004800000 */
[----:B------:R-:W-:Y:S01]  /*0ca0*/  LOP3.LUT R14, R25, UR10, RZ, 0x3c, !PT ;  /* 0x0000000a190e7c12 */ /* 0x000fe2000f8e3cff */
[----:B------:R-:W-:Y:S01]  /*0cb0*/  @P5 VIADD R12, R12, 0x1 ;  /* 0x000000010c0c5836 */ /* 0x000fe20000000000 */
[----:B------:R-:W-:Y:S02]  /*0cc0*/  ISETP.GE.U32.AND P4, PT, R16, R9, PT ;  /* 0x000000091000720c */ /* 0x000fe40003f86070 */
[----:B------:R-:W-:Y:S01]  /*0cd0*/  ISETP.GE.AND P3, PT, R14, RZ, PT ;  /* 0x000000ff0e00720c */ /* 0x000fe20003f66270 */
[----:B------:R-:W-:Y:S01]  /*0ce0*/  IMAD.IADD R14, R7, 0x1, -R24 ;  /* 0x00000001070e7824 */ /* 0x000fe200078e0a18 */
[----:B------:R-:W-:-:S02]  /*0cf0*/  LOP3.LUT R16, R15, UR10, RZ, 0x3c, !PT ;  /* 0x0000000a0f107c12 */ /* 0x000fc4000f8e3cff */
[----:B------:R-:W-:Y:S02]  /*0d00*/  IADD3 R17, PT, PT, -R24, RZ, RZ ;  /* 0x000000ff18117210 */ /* 0x000fe40007ffe1ff */
[----:B------:R-:W-:Y:S02]  /*0d10*/  ISETP.GE.AND P6, PT, R16, RZ, PT ;  /* 0x000000ff1000720c */ /* 0x000fe40003fc6270 */
[C---:B------:R-:W-:Y:S01]  /*0d20*/  ISETP.GE.AND P0, PT, R14.reuse, UR8, PT ;  /* 0x000000080e007c0c */ /* 0x040fe2000bf06270 */
[----:B------:R-:W-:Y:S02]  /*0d30*/  IMAD R17, R17, UR10, R26 ;  /* 0x0000000a11117c24 */ /* 0x000fe4000f8e021a */
[----:B------:R-:W-:Y:S02]  /*0d40*/  @P4 IADD3 R13, PT, PT, R13, 0x1, RZ ;  /* 0x000000010d0d4810 */ /* 0x000fe40007ffe0ff */
[----:B------:R-:W-:Y:S01]  /*0d50*/  ISETP.GT.AND P0, PT, R14, -0x1, !P0 ;  /* 0xffffffff0e00780c */ /* 0x000fe20004704270 */
[----:B------:R-:W-:-:S02]  /*0d60*/  IMAD.IADD R14, R8, 0x1, -R17 ;  /* 0x00000001080e7824 */ /* 0x000fc400078e0a11 */
[----:B------:R-:W-:-:S03]  /*0d70*/  @!P3 IMAD.MOV R12, RZ, RZ, -R12 ;  /* 0x000000ffff0cb224 */ /* 0x000fc600078e0a0c */
[----:B------:R-:W-:Y:S01]  /*0d80*/  ISETP.GE.AND P2, PT, R14, UR9, PT ;  /* 0x000000090e007c0c */ /* 0x000fe2000bf46270 */
[----:B------:R-:W-:Y:S01]  /*0d90*/  @!P6 IMAD.MOV R13, RZ, RZ, -R13 ;  /* 0x000000ffff0de224 */ /* 0x000fe200078e0a0d */
[----:B------:R-:W-:Y:S02]  /*0da0*/  SEL R16, R20, R12, !P1 ;  /* 0x0000000c14107207 */ /* 0x000fe40004800000 */
[----:B------:R-:W-:Y:S02]  /*0db0*/  ISETP.GT.AND P2, PT, R14, -0x1, !P2 ;  /* 0xffffffff0e00780c */ /* 0x000fe40005744270 */
[----:B------:R-:W-:Y:S01]  /*0dc0*/  SEL R14, R20, R13, !P1 ;  /* 0x0000000d140e7207 */ /* 0x000fe20004800000 */
[----:B------:R-:W-:Y:S01]  /*0dd0*/  IMAD.IADD R26, R7, 0x1, -R16 ;  /* 0x00000001071a7824 */ /* 0x000fe200078e0a10 */
[----:B------:R-:W-:Y:S01]  /*0de0*/  IADD3 R20, PT, PT, -R16, RZ, RZ ;  /* 0x000000ff10147210 */ /* 0x000fe20007ffe1ff */
[----:B------:R-:W0:Y:S01]  /*0df0*/  LDC.64 R12, c[0x0][0x398] ;  /* 0x0000e600ff0c7b82 */ /* 0x000e220000000a00 */
[----:B------:R-:W-:-:S02]  /*0e00*/  PLOP3.LUT P0, PT, P0, P2, PT, 0x80, 0x8 ;  /* 0x000000000008781c */ /* 0x000fc40000705070 */
[----:B------:R-:W-:Y:S01]  /*0e10*/  ISETP.GE.AND P1, PT, R26, UR8, PT ;  /* 0x000000081a007c0c */ /* 0x000fe2000bf26270 */
[----:B------:R-:W-:-:S03]  /*0e20*/  IMAD R25, R20, UR10, R25 ;  /* 0x0000000a14197c24 */ /* 0x000fc6000f8e0219 */
[----:B------:R-:W-:Y:S01]  /*0e30*/  ISETP.GT.AND P1, PT, R26, -0x1, !P1 ;  /* 0xffffffff1a00780c */ /* 0x000fe20004f24270 */
[----:B------:R-:W-:-:S05]  /*0e40*/  IMAD.IADD R26, R8, 0x1, -R25 ;  /* 0x00000001081a7824 */ /* 0x000fca00078e0a19 */
[----:B------:R-:W-:Y:S02]  /*0e50*/  ISETP.GE.AND P2, PT, R26, UR9, PT ;  /* 0x000000091a007c0c */ /* 0x000fe4000bf46270 */
[----:B------:R-:W-:Y:S02]  /*0e60*/  @P0 IADD3 R24, PT, PT, -R24, UR6, RZ ;  /* 0x0000000618180c10 */ /* 0x000fe4000fffe1ff */
[----:B------:R-:W-:-:S03]  /*0e70*/  ISETP.GT.AND P2, PT, R26, -0x1, !P2 ;  /* 0xffffffff1a00780c */ /* 0x000fc60005744270 */
[----:B------:R-:W-:Y:S01]  /*0e80*/  @P0 IMAD R20, R24, UR9, -R17 ;  /* 0x0000000918140c24 */ /* 0x000fe2000f8e0a11 */
[----:B------:R-:W-:Y:S02]  /*0e90*/  PLOP3.LUT P1, PT, P1, P2, PT, 0x80, 0x8 ;  /* 0x000000000008781c */ /* 0x000fe40000f25070 */
[----:B------:R-:W-:Y:S02]  /*0ea0*/  @P0 IADD3 R17, PT, PT, -R17, UR6, RZ ;  /* 0x0000000611110c10 */ /* 0x000fe4000fffe1ff */
[----:B------:R-:W-:-:S03]  /*0eb0*/  @P0 IADD3 R27, PT, PT, R20, R21, R23 ;  /* 0x00000015141b0210 */ /* 0x000fc60007ffe017 */
[----:B------:R-:W-:Y:S02]  /*0ec0*/  @P0 IMAD R17, R24, UR9, R17 ;  /* 0x0000000918110c24 */ /* 0x000fe4000f8e0211 */
[----:B0-----:R-:W-:Y:S02]  /*0ed0*/  @P0 IMAD.WIDE R12, R27, 0x4, R12 ;  /* 0x000000041b0c0825 */ /* 0x001fe400078e020c */
[----:B------:R-:W0:Y:S01]  /*0ee0*/  LDC.64 R26, c[0x0][0x390] ;  /* 0x0000e400ff1a7b82 */ /* 0x000e220000000a00 */
[----:B------:R-:W-:Y:S02]  /*0ef0*/  @P0 IADD3 R29, PT, PT, R4, R17, RZ ;  /* 0x00000011041d0210 */ /* 0x000fe40007ffe0ff */
[----:B------:R-:W-:Y:S02]  /*0f00*/  @P1 IADD3 R16, PT, PT, -R16, UR6, RZ ;  /* 0x0000000610101c10 */ /* 0x000fe4000fffe1ff */
[----:B------:R-:W-:-:S05]  /*0f10*/  @P1 IADD3 R20, PT, PT, -R25, UR6, RZ ;  /* 0x0000000619141c10 */ /* 0x000fca000fffe1ff */
[C---:B------:R-:W-:Y:S02]  /*0f20*/  @P1 IMAD R17, R16.reuse, UR9, R20 ;  /* 0x0000000910111c24 */ /* 0x040fe4000f8e0214 */
[----:B------:R-:W-:Y:S01]  /*0f30*/  @P1 IMAD R16, R16, UR9, -R25 ;  /* 0x0000000910101c24 */ /* 0x000fe2000f8e0a19 */
[----:B------:R1:W2:Y:S04]  /*0f40*/  @P0 LDG.E R20, desc[UR14][R12.64] ;  /* 0x0000000e0c140981 */ /* 0x0002a8000c1e1900 */
[----:B------:R-:W-:Y:S01]  /*0f50*/  @P1 IADD3 R25, PT, PT, R16, R11, R23 ;  /* 0x0000000b10191210 */ /* 0x000fe20007ffe017 */
[----:B------:R-:W-:-:S04]  /*0f60*/  IMAD.MOV R16, RZ, RZ, -R14 ;  /* 0x000000ffff107224 */ /* 0x000fc800078e0a0e */
[----:B------:R-:W-:Y:S01]  /*0f70*/  IMAD R15, R16, UR10, R15 ;  /* 0x0000000a100f7c24 */ /* 0x000fe2000f8e020f */
[----:B-1----:R-:W1:Y:S01]  /*0f80*/  LDC.64 R12, c[0x0][0x390] ;  /* 0x0000e400ff0c7b82 */ /* 0x002e620000000a00 */
[----:B------:R-:W-:Y:S02]  /*0f90*/  IMAD.IADD R16, R7, 0x1, -R14 ;  /* 0x0000000107107824 */ /* 0x000fe400078e0a0e */
[----:B0-----:R-:W-:-:S03]  /*0fa0*/  @P0 IMAD.WIDE R26, R29, 0x4, R26 ;  /* 0x000000041d1a0825 */ /* 0x001fc600078e021a */
[----:B------:R-:W-:Y:S02]  /*0fb0*/  ISETP.GE.AND P2, PT, R16, UR8, PT ;  /* 0x0000000810007c0c */ /* 0x000fe4000bf46270 */
[----:B------:R-:W0:Y:S01]  /*0fc0*/  LDC.64 R28, c[0x0][0x398] ;  /* 0x0000e600ff1c7b82 */ /* 0x000e220000000a00 */
[----:B------:R-:W-:Y:S01]  /*0fd0*/  @P1 IMAD.IADD R17, R4, 0x1, R17 ;  /* 0x0000000104111824 */ /* 0x000fe200078e0211 */
[----:B------:R-:W-:Y:S01]  /*0fe0*/  ISETP.GT.AND P2, PT, R16, -0x1, !P2 ;  /* 0xffffffff1000780c */ /* 0x000fe20005744270 */
[----:B------:R-:W2:Y:S01]  /*0ff0*/  @P0 LDG.E R26, desc[UR14][R26.64] ;  /* 0x0000000e1a1a0981 */ /* 0x000ea2000c1e1900 */
[----:B------:R-:W-:-:S04]  /*1000*/  IADD3 R16, PT, PT, R8, -R15, RZ ;  /* 0x8000000f08107210 */ /* 0x000fc80007ffe0ff */
[----:B------:R-:W-:-:S04]  /*1010*/  ISETP.GE.AND P3, PT, R16, UR9, PT ;  /* 0x0000000910007c0c */ /* 0x000fc8000bf66270 */
[----:B------:R-:W-:-:S04]  /*1020*/  ISETP.GT.AND P3, PT, R16, -0x1, !P3 ;  /* 0xffffffff1000780c */ /* 0x000fc80005f64270 */
[----:B------:R-:W-:Y:S01]  /*1030*/  PLOP3.LUT P2, PT, P2, P3, PT, 0x80, 0x8 ;  /* 0x000000000008781c */ /* 0x000fe20001747070 */
[----:B0-----:R-:W-:-:S12]  /*1040*/  @P1 IMAD.WIDE R28, R25, 0x4, R28 ;  /* 0x00000004191c1825 */ /* 0x001fd800078e021c */
[----:B------:R-:W-:Y:S01]  /*1050*/  @P2 IADD3 R14, PT, PT, -R14, UR6, RZ ;  /* 0x000000060e0e2c10 */ /* 0x000fe2000fffe1ff */
[----:B-1----:R-:W-:Y:S01]  /*1060*/  @P1 IMAD.WIDE R12, R17, 0x4, R12 ;  /* 0x00000004110c1825 */ /* 0x002fe200078e020c */
[----:B------:R-:W-:Y:S01]  /*1070*/  @P2 IADD3 R25, PT, PT, -R15, UR6, RZ ;  /* 0x000000060f192c10 */ /* 0x000fe2000fffe1ff */
[----:B------:R-:W3:Y:S02]  /*1080*/  @P1 LDG.E R24, desc[UR14][R28.64] ;  /* 0x0000000e1c181981 */ /* 0x000ee4000c1e1900 */
[C---:B------:R-:W-:Y:S02]  /*1090*/  @P2 IMAD R16, R14.reuse, UR9, -R15 ;  /* 0x000000090e102c24 */ /* 0x040fe4000f8e0a0f */
[----:B------:R-:W-:Y:S01]  /*10a0*/  @P2 IMAD R25, R14, UR9, R25 ;  /* 0x000000090e192c24 */ /* 0x000fe2000f8e0219 */
[----:B------:R-:W3:Y:S01]  /*10b0*/  @P1 LDG.E R12, desc[UR14][R12.64] ;  /* 0x0000000e0c0c1981 */ /* 0x000ee2000c1e1900 */
[----:B------:R-:W0:Y:S01]  /*10c0*/  LDC.64 R14, c[0x0][0x398] ;  /* 0x0000e600ff0e7b82 */ /* 0x000e220000000a00 */
[----:B------:R-:W-:Y:S01]  /*10d0*/  @P2 IADD3 R16, PT, PT, R16, R10, R23 ;  /* 0x0000000a10102210 */ /* 0x000fe20007ffe017 */
[----:B------:R-:W-:-:S04]  /*10e0*/  @P2 IMAD.IADD R25, R4, 0x1, R25 ;  /* 0x0000000104192824 */ /* 0x000fc800078e0219 */
[----:B0-----:R-:W-:Y:S02]  /*10f0*/  @P2 IMAD.WIDE R14, R16, 0x4, R14 ;  /* 0x00000004100e2825 */ /* 0x001fe400078e020e */
[----:B------:R-:W0:Y:S04]  /*1100*/  LDC.64 R16, c[0x0][0x390] ;  /* 0x0000e400ff107b82 */ /* 0x000e280000000a00 */
[----:B------:R-:W4:Y:S01]  /*1110*/  @P2 LDG.E R14, desc[UR14][R14.64] ;  /* 0x0000000e0e0e2981 */ /* 0x000f22000c1e1900 */
[----:B0-----:R-:W-:-:S06]  /*1120*/  @P2 IMAD.WIDE R16, R25, 0x4, R16 ;  /* 0x0000000419102825 */ /* 0x001fcc00078e0210 */
[----:B------:R-:W4:Y:S01]  /*1130*/  @P2 LDG.E R16, desc[UR14][R16.64] ;  /* 0x0000000e10102981 */ /* 0x000f22000c1e1900 */
[----:B------:R-:W-:Y:S01]  /*1140*/  IADD3 R22, PT, PT, R22, 0x4, RZ ;  /* 0x0000000416167810 */ /* 0x000fe20007ffe0ff */
[----:B--2---:R-:W-:-:S03]  /*1150*/  @P0 FFMA R5, R26, R20, R5 ;  /* 0x000000141a050223 */ /* 0x004fc60000000005 */
[----:B------:R-:W-:Y:S01]  /*1160*/  ISETP.NE.AND P0, PT, R22, UR5, PT ;  /* 0x0000000516007c0c */ /* 0x000fe2000bf05270 */
[----:B------:R-:W-:-:S04]  /*1170*/  IMAD.U32 R20, RZ, RZ, UR11 ;  /* 0x0000000bff147e24 */ /* 0x000fc8000f8e00ff */
[----:B------:R-:W-:Y:S02]  /*1180*/  IMAD R23, R20, 0x4, R23 ;  /* 0x0000000414177824 */ /* 0x000fe400078e0217 */
[----:B---3--:R-:W-:-:S04]  /*1190*/  @P1 FFMA R5, R12, R24, R5 ;  /* 0x000000180c051223 */ /* 0x008fc80000000005 */
[----:B----4-:R-:W-:Y:S02]  /*11a0*/  @P2 FFMA R5, R16, R14, R5 ;  /* 0x0000000e10052223 */ /* 0x010fe40000000005 */
[----:B------:R-:W-:Y:S05]  /*11b0*/  @P0 BRA `(.L_x_7) ;  /* 0xfffffff4007c0947 */ /* 0x000fea000383ffff */
[----:B------:R-:W-:-:S07]  /*11c0*/  MOV R13, UR5 ;  /* 0x00000005000d7c02 */ /* 0x000fce0008000f00 */
.L_x_6:
[----:B------:R-:W-:-:S04]  /*11d0*/  ULOP3.LUT UR7, UR7, 0x1, URZ, 0xc0, !UPT ;  /* 0x0000000107077892 */ /* 0x000fc8000f8ec0ff */
[----:B------:R-:W-:-:S09]  /*11e0*/  UISETP.NE.U32.AND UP0, UPT, UR7, 0x1, UPT ;  /* 0x000000010700788c */ /* 0x000fd2000bf05070 */
[----:B------:R-:W-:Y:S05]  /*11f0*/  BRA.U UP0, `(.L_x_5) ;  /* 0x0000000100cc7547 */ /* 0x000fea000b800000 */
[----:B------:R-:W-:Y:S01]  /*1200*/  IABS R15, UR10 ;  /* 0x0000000a000f7c13 */ /* 0x000fe20008000000 */
[----:B------:R-:W-:Y:S01]  /*1210*/  BSSY.RECONVERGENT B0, `(.L_x_5) ;  /* 0x0000031000007945 */ /* 0x000fe20003800200 */
[----:B------:R-:W-:Y:S02]  /*1220*/  IABS R16, R13 ;  /* 0x0000000d00107213 */ /* 0x000fe40000000000 */
[----:B------:R-:W0:Y:S08]  /*1230*/  I2F.RP R12, R15 ;  /* 0x0000000f000c7306 */ /* 0x000e300000209400 */
[----:B0-----:R-:W0:Y:S02]  /*1240*/  MUFU.RCP R12, R12 ;  /* 0x0000000c000c7308 */ /* 0x001e240000001000 */
[----:B0-----:R-:W-:-:S06]  /*1250*/  VIADD R14, R12, 0xffffffe ;  /* 0x0ffffffe0c0e7836 */ /* 0x001fcc0000000000 */
[----:B------:R-:W0:Y:S02]  /*1260*/  F2I.FTZ.U32.TRUNC.NTZ R11, R14 ;  /* 0x0000000e000b7305 */ /* 0x000e24000021f000 */
[----:B0-----:R-:W-:-:S05]  /*1270*/  IADD3 R10, PT, PT, RZ, -R11, RZ ;  /* 0x8000000bff0a7210 */ /* 0x001fca0007ffe0ff */
[----:B------:R-:W-:Y:S02]  /*1280*/  IMAD R9, R10, R15, RZ ;  /* 0x0000000f0a097224 */ /* 0x000fe400078e02ff */
[----:B------:R-:W-:-:S04]  /*1290*/  IMAD.MOV.U32 R10, RZ, RZ, RZ ;  /* 0x000000ffff0a7224 */ /* 0x000fc800078e00ff */
[----:B------:R-:W-:Y:S01]  /*12a0*/  IMAD.HI.U32 R9, R11, R9, R10 ;  /* 0x000000090b097227 */ /* 0x000fe200078e000a */
[----:B------:R-:W-:-:S05]  /*12b0*/  MOV R10, R16 ;  /* 0x00000010000a7202 */ /* 0x000fca0000000f00 */
[----:B------:R-:W-:-:S04]  /*12c0*/  IMAD.HI.U32 R9, R9, R10, RZ ;  /* 0x0000000a09097227 */ /* 0x000fc800078e00ff */
[----:B------:R-:W-:-:S04]  /*12d0*/  IMAD.MOV R11, RZ, RZ, -R9 ;  /* 0x000000ffff0b7224 */ /* 0x000fc800078e0a09 */
[----:B------:R-:W-:-:S05]  /*12e0*/  IMAD R10, R15, R11, R10 ;  /* 0x0000000b0f0a7224 */ /* 0x000fca00078e020a */
[----:B------:R-:W-:-:S13]  /*12f0*/  ISETP.GT.U32.AND P1, PT, R15, R10, PT ;  /* 0x0000000a0f00720c */ /* 0x000fda0003f24070 */
[-C--:B------:R-:W-:Y:S01]  /*1300*/  @!P1 IADD3 R10, PT, PT, R10, -R15.reuse, RZ ;  /* 0x8000000f0a0a9210 */ /* 0x080fe20007ffe0ff */
[----:B------:R-:W-:Y:S01]  /*1310*/  @!P1 VIADD R9, R9, 0x1 ;  /* 0x0000000109099836 */ /* 0x000fe20000000000 */
[----:B------:R-:W-:Y:S02]  /*1320*/  ISETP.NE.AND P1, PT, RZ, UR10, PT ;  /* 0x0000000aff007c0c */ /* 0x000fe4000bf25270 */
[----:B------:R-:W-:Y:S02]  /*1330*/  ISETP.GE.U32.AND P0, PT, R10, R15, PT ;  /* 0x0000000f0a00720c */ /* 0x000fe40003f06070 */
[----:B------:R-:W-:-:S04]  /*1340*/  LOP3.LUT R10, R13, UR10, RZ, 0x3c, !PT ;  /* 0x0000000a0d0a7c12 */ /* 0x000fc8000f8e3cff */
[----:B------:R-:W-:-:S07]  /*1350*/  ISETP.GE.AND P2, PT, R10, RZ, PT ;  /* 0x000000ff0a00720c */ /* 0x000fce0003f46270 */
[----:B------:R-:W-:-:S05]  /*1360*/  @P0 IADD3 R9, PT, PT, R9, 0x1, RZ ;  /* 0x0000000109090810 */ /* 0x000fca0007ffe0ff */
[----:B------:R-:W-:-:S05]  /*1370*/  IMAD.MOV.U32 R12, RZ, RZ, R9 ;  /* 0x000000ffff0c7224 */ /* 0x000fca00078e0009 */
[----:B------:R-:W-:Y:S02]  /*1380*/  @!P2 IADD3 R12, PT, PT, -R12, RZ, RZ ;  /* 0x000000ff0c0ca210 */ /* 0x000fe40007ffe1ff */
[----:B------:R-:W-:-:S04]  /*1390*/  @!P1 LOP3.LUT R12, RZ, UR10, RZ, 0x33, !PT ;  /* 0x0000000aff0c9c12 */ /* 0x000fc8000f8e33ff */
[----:B------:R-:W-:Y:S01]  /*13a0*/  IADD3 R7, PT, PT, R7, -R12, RZ ;  /* 0x8000000c07077210 */ /* 0x000fe20007ffe0ff */
[----:B------:R-:W-:-:S03]  /*13b0*/  IMAD.MOV R10, RZ, RZ, -R12 ;  /* 0x000000ffff0a7224 */ /* 0x000fc600078e0a0c */
[----:B------:R-:W-:Y:S01]  /*13c0*/  ISETP.GE.AND P0, PT, R7, UR8, PT ;  /* 0x0000000807007c0c */ /* 0x000fe2000bf06270 */
[----:B------:R-:W-:-:S03]  /*13d0*/  IMAD R15, R10, UR10, R13 ;  /* 0x0000000a0a0f7c24 */ /* 0x000fc6000f8e020d */
[----:B------:R-:W-:Y:S01]  /*13e0*/  ISETP.GT.AND P0, PT, R7, -0x1, !P0 ;  /* 0xffffffff0700780c */ /* 0x000fe20004704270 */
[----:B------:R-:W-:-:S05]  /*13f0*/  IMAD.IADD R8, R8, 0x1, -R15 ;  /* 0x0000000108087824 */ /* 0x000fca00078e0a0f */
[----:B------:R-:W-:-:S04]  /*1400*/  ISETP.GE.AND P1, PT, R8, UR9, PT ;  /* 0x0000000908007c0c */ /* 0x000fc8000bf26270 */
[----:B------:R-:W-:-:S04]  /*1410*/  ISETP.GT.AND P1, PT, R8, -0x1, !P1 ;  /* 0xffffffff0800780c */ /* 0x000fc80004f24270 */
[----:B------:R-:W-:-:S13]  /*1420*/  PLOP3.LUT P0, PT, P0, P1, PT, 0x80, 0x8 ;  /* 0x000000000008781c */ /* 0x000fda0000703070 */
[----:B------:R-:W-:Y:S05]  /*1430*/  @!P0 BRA `(.L_x_8) ;  /* 0x0000000000388947 */ /* 0x000fea0003800000 */
[----:B------:R-:W0:Y:S01]  /*1440*/  LDC.64 R10, c[0x0][0x390] ;  /* 0x0000e400ff0a7b82 */ /* 0x000e220000000a00 */
[----:B------:R-:W-:Y:S02]  /*1450*/  IADD3 R7, PT, PT, -R12, UR6, RZ ;  /* 0x000000060c077c10 */ /* 0x000fe4000fffe1ff */
[----:B------:R-:W-:Y:S02]  /*1460*/  IADD3 R12, PT, PT, -R15, UR6, RZ ;  /* 0x000000060f0c7c10 */ /* 0x000fe4000fffe1ff */
[----:B------:R-:W-:-:S03]  /*1470*/  IADD3 R13, PT, PT, R6, R13, RZ ;  /* 0x0000000d060d7210 */ /* 0x000fc60007ffe0ff */
[----:B------:R-:W1:Y:S01]  /*1480*/  LDC.64 R8, c[0x0][0x398] ;  /* 0x0000e600ff087b82 */ /* 0x000e620000000a00 */
[----:B------:R-:W-:Y:S02]  /*1490*/  IMAD R7, R7, UR9, R12 ;  /* 0x0000000907077c24 */ /* 0x000fe4000f8e020c */
[----:B------:R-:W-:Y:S02]  /*14a0*/  IMAD R6, R13, UR11, R0 ;  /* 0x0000000b0d067c24 */ /* 0x000fe4000f8e0200 */
[----:B------:R-:W-:-:S03]  /*14b0*/  IMAD.IADD R13, R4, 0x1, R7 ;  /* 0x00000001040d7824 */ /* 0x000fc600078e0207 */
[----:B------:R-:W-:Y:S01]  /*14c0*/  IADD3 R7, PT, PT, R7, R6, RZ ;  /* 0x0000000607077210 */ /* 0x000fe20007ffe0ff */
[----:B0-----:R-:W-:-:S06]  /*14d0*/  IMAD.WIDE R10, R13, 0x4, R10 ;  /* 0x000000040d0a7825 */ /* 0x001fcc00078e020a */
[----:B------:R-:W2:Y:S01]  /*14e0*/  LDG.E R10, desc[UR14][R10.64] ;  /* 0x0000000e0a0a7981 */ /* 0x000ea2000c1e1900 */
[----:B-1----:R-:W-:-:S06]  /*14f0*/  IMAD.WIDE R8, R7, 0x4, R8 ;  /* 0x0000000407087825 */ /* 0x002fcc00078e0208 */
[----:B------:R-:W2:Y:S02]  /*1500*/  LDG.E R8, desc[UR14][R8.64] ;  /* 0x0000000e08087981 */ /* 0x000ea4000c1e1900 */
[----:B--2---:R-:W-:-:S07]  /*1510*/  FFMA R5, R10, R8, R5 ;  /* 0x000000080a057223 */ /* 0x004fce0000000005 */
.L_x_8:
[----:B------:R-:W-:Y:S05]  /*1520*/  BSYNC.RECONVERGENT B0 ;  /* 0x0000000000007941 */ /* 0x000fea0003800200 */
.L_x_5:
[----:B------:R-:W-:Y:S01]  /*1530*/  UIADD3 UR12, UPT, UPT, UR10, -0x1, URZ ;  /* 0xffffffff0a0c7890 */ /* 0x000fe2000fffe0ff */
[----:B------:R-:W0:Y:S01]  /*1540*/  LDC.64 R6, c[0x0][0x388] ;  /* 0x0000e200ff067b82 */ /* 0x000e220000000a00 */
[----:B------:R-:W-:Y:S02]  /*1550*/  ULEA.HI UR5, UR10, UR10, URZ, 0x1 ;  /* 0x0000000a0a057291 */ /* 0x000fe4000f8f08ff */
[----:B------:R-:W-:Y:S02]  /*1560*/  UIADD3 UR13, UPT, UPT, UR12, UR8, URZ ;  /* 0x000000080c0d7290 */ /* 0x000fe4000fffe0ff */
[----:B------:R-:W-:Y:S02]  /*1570*/  USHF.R.S32.HI UR7, URZ, 0x1, UR5 ;  /* 0x00000001ff077899 */ /* 0x000fe40008011405 */
[----:B------:R-:W-:Y:S02]  /*1580*/  UIADD3 UR5, UPT, UPT, UR13, UR9, URZ ;  /* 0x000000090d057290 */ /* 0x000fe4000fffe0ff */
[----:B------:R-:W-:-:S02]  /*1590*/  MOV R9, UR13 ;  /* 0x0000000d00097c02 */ /* 0x000fc40008000f00 */
[----:B------:R-:W-:Y:S01]  /*15a0*/  VIADD R0, R0, UR7 ;  /* 0x0000000700007c36 */ /* 0x000fe20008000000 */
[----:B------:R-:W-:-:S03]  /*15b0*/  UIMAD UR5, UR12, UR5, UR11 ;  /* 0x000000050c0572a4 */ /* 0x000fc6000f8e020b */
[----:B------:R-:W-:-:S04]  /*15c0*/  IMAD R0, R9, UR7, R0 ;  /* 0x0000000709007c24 */ /* 0x000fc8000f8e0200 */
[----:B------:R-:W-:-:S04]  /*15d0*/  IMAD R3, R3, UR5, R0 ;  /* 0x0000000503037c24 */ /* 0x000fc8000f8e0200 */
[----:B------:R-:W-:-:S04]  /*15e0*/  IMAD R3, R2, UR12, R3 ;  /* 0x0000000c02037c24 */ /* 0x000fc8000f8e0203 */
[----:B0-----:R-:W-:-:S05]  /*15f0*/  IMAD.WIDE R2, R3, 0x4, R6 ;  /* 0x0000000403027825 */ /* 0x001fca00078e0206 */
[----:B------:R-:W-:Y:S01]  /*1600*/  STG.E desc[UR14][R2.64], R5 ;  /* 0x0000000502007986 */ /* 0x000fe2000c10190e */
[----:B------:R-:W-:Y:S05]  /*1610*/  EXIT ;  /* 0x000000000000794d */ /* 0x000fea0003800000 */
.L_x_9:
        /* <DEDUP_REMOVED lines=14> */
.L_x_11:


//--------------------- .nv.shared.reserved.0     --------------------------
	.section	.nv.shared.reserved.0,"aw",@nobits
	.weak		__nv_reservedSMEM_offset_0_alias
	.size		__nv_reservedSMEM_offset_0_alias, 0, 64
	.other		__nv_reservedSMEM_offset_0_alias,@"STO_CUDA_RESERVED_SHARED STV_DEFAULT"
__nv_reservedSMEM_offset_0_alias:
	.zero		0
	.zero		64


//--------------------- .nv.constant0._Z21applyAttnBackwardAttnPfPKfS1_S1_iiiiii --------------------------
	.section	.nv.constant0._Z21applyAttnBackwardAttnPfPKfS1_S1_iiiiii,"a",@progbits
	.sectionflags	@""
	.align	4
.nv.constant0._Z21applyAttnBackwardAttnPfPKfS1_S1_iiiiii:
	.zero		952


//--------------------- .nv.constant0._Z17applyAttnBackwardPfS_PKfS1_S1_iiiiii --------------------------
	.section	.nv.constant0._Z17applyAttnBackwardPfS_PKfS1_S1_iiiiii,"a",@progbits
	.sectionflags	@""
	.align	4
.nv.constant0._Z17applyAttnBackwardPfS_PKfS1_S1_iiiiii:
	.zero		960


//--------------------- SYMBOLS --------------------------

	.type		.nv.reservedSmem.offset0,@object
	.size		.nv.reservedSmem.offset0,0x4
